	.headerflags	@"EF_CUDA_TEXMODE_UNIFIED EF_CUDA_64BIT_ADDRESS EF_CUDA_SM80 EF_CUDA_VIRTUAL_SM(EF_CUDA_SM80)"
	.elftype	@"ET_EXEC"


//--------------------- .nv.info                  --------------------------
	.section	.nv.info,"",@"SHT_CUDA_INFO"
	.align	4


	//----- nvinfo : EIATTR_REGCOUNT
	.align		4
        /*0000*/ 	.byte	0x04, 0x2f
        /*0002*/ 	.short	(.L_1 - .L_0)
	.align		4
.L_0:
        /*0004*/ 	.word	index@(candidate6)
        /*0008*/ 	.word	0x00000060


	//----- nvinfo : EIATTR_MAX_STACK_SIZE
	.align		4
.L_1:
        /*000c*/ 	.byte	0x04, 0x23
        /*000e*/ 	.short	(.L_3 - .L_2)
	.align		4
.L_2:
        /*0010*/ 	.word	index@(candidate6)
        /*0014*/ 	.word	0x00000000


	//----- nvinfo : EIATTR_MIN_STACK_SIZE
	.align		4
.L_3:
        /*0018*/ 	.byte	0x04, 0x12
        /*001a*/ 	.short	(.L_5 - .L_4)
	.align		4
.L_4:
        /*001c*/ 	.word	index@(candidate6)
        /*0020*/ 	.word	0x00000000


	//----- nvinfo : EIATTR_FRAME_SIZE
	.align		4
.L_5:
        /*0024*/ 	.byte	0x04, 0x11
        /*0026*/ 	.short	(.L_7 - .L_6)
	.align		4
.L_6:
        /*0028*/ 	.word	index@(candidate6)
        /*002c*/ 	.word	0x00000000
.L_7:


//--------------------- .nv.info.candidate6       --------------------------
	.section	.nv.info.candidate6,"",@"SHT_CUDA_INFO"
	.align	4


	//----- nvinfo : EIATTR_CUDA_API_VERSION
	.align		4
        /*0000*/ 	.byte	0x04, 0x37
        /*0002*/ 	.short	(.L_9 - .L_8)
.L_8:
        /*0004*/ 	.word	0x00000075


	//----- nvinfo : EIATTR_SW2861232_WAR
	.align		4
.L_9:
        /*0008*/ 	.byte	0x01, 0x35
	.zero		2


	//----- nvinfo : EIATTR_PARAM_CBANK
	.align		4
        /*000c*/ 	.byte	0x04, 0x0a
        /*000e*/ 	.short	(.L_11 - .L_10)
	.align		4
.L_10:
        /*0010*/ 	.word	index@(.nv.constant0.candidate6)
        /*0014*/ 	.short	0x0160
        /*0016*/ 	.short	0x0018


	//----- nvinfo : EIATTR_CBANK_PARAM_SIZE
	.align		4
.L_11:
        /*0018*/ 	.byte	0x03, 0x19
        /*001a*/ 	.short	0x0018


	//----- nvinfo : EIATTR_KPARAM_INFO
	.align		4
        /*001c*/ 	.byte	0x04, 0x17
        /*001e*/ 	.short	(.L_13 - .L_12)
.L_12:
        /*0020*/ 	.word	0x00000000
        /*0024*/ 	.short	0x0002
        /*0026*/ 	.short	0x0010
        /*0028*/ 	.byte	0x00, 0xf0, 0x21, 0x00


	//----- nvinfo : EIATTR_KPARAM_INFO
	.align		4
.L_13:
        /*002c*/ 	.byte	0x04, 0x17
        /*002e*/ 	.short	(.L_15 - .L_14)
.L_14:
        /*0030*/ 	.word	0x00000000
        /*0034*/ 	.short	0x0001
        /*0036*/ 	.short	0x0008
        /*0038*/ 	.byte	0x00, 0xf0, 0x21, 0x00


	//----- nvinfo : EIATTR_KPARAM_INFO
	.align		4
.L_15:
        /*003c*/ 	.byte	0x04, 0x17
        /*003e*/ 	.short	(.L_17 - .L_16)
.L_16:
        /*0040*/ 	.word	0x00000000
        /*0044*/ 	.short	0x0000
        /*0046*/ 	.short	0x0000
        /*0048*/ 	.byte	0x00, 0xf0, 0x21, 0x00


	//----- nvinfo : EIATTR_MAXREG_COUNT
	.align		4
.L_17:
        /*004c*/ 	.byte	0x03, 0x1b
        /*004e*/ 	.short	0x00ff


	//----- nvinfo : EIATTR_EXIT_INSTR_OFFSETS
	.align		4
        /*0050*/ 	.byte	0x04, 0x1c
        /*0052*/ 	.short	(.L_19 - .L_18)


	//   ....[0]....
.L_18:
        /*0054*/ 	.word	0x00005ed0


	//----- nvinfo : EIATTR_MAX_THREADS
	.align		4
.L_19:
        /*0058*/ 	.byte	0x04, 0x05
        /*005a*/ 	.short	(.L_21 - .L_20)
.L_20:
        /*005c*/ 	.word	0x00000062
        /*0060*/ 	.word	0x00000001
        /*0064*/ 	.word	0x00000001
.L_21:


//--------------------- .nv.rel.action            --------------------------
	.section	.nv.rel.action,"",@"SHT_CUDA_RELOCINFO"
	.align	8
	.sectionentsize	8
        /*0000*/ 	.byte	0x4b, 0x00, 0x00, 0x00, 0x00, 0x00, 0x00, 0x00, 0x00, 0x02, 0x02, 0x08, 0x10, 0x0a, 0x2f, 0x22
        /* <DEDUP_REMOVED lines=13> */


//--------------------- .nv.constant0.candidate6  --------------------------
	.section	.nv.constant0.candidate6,"a",@progbits
	.align	4
.nv.constant0.candidate6:
	.zero		376


//--------------------- .text.candidate6          --------------------------
	.section	.text.candidate6,"ax",@progbits
	.sectionflags	@"SHF_BARRIERS=1"
	.sectioninfo	@"SHI_REGISTERS=96"
	.align	128
        .global         candidate6
        .type           candidate6,@function
        .size           candidate6,(.L_x_3 - candidate6)
        .other          candidate6,@"STO_CUDA_ENTRY STV_DEFAULT"
candidate6:
.text.candidate6:
[----:B------:R-:W-:-:S02]  /*0000*/  MOV R1, c[0x0][0x28] ;  /* 0x00000a0000017a02 */ /* 0x000fc40000000f00 */
[----:B------:R-:W0:Y:S01]  /*0010*/  S2R R0, SR_TID.X ;  /* 0x0000000000007919 */ /* 0x000e220000002100 */
[----:B------:R-:W1:Y:S01]  /*0020*/  S2UR UR4, SR_CTAID.X ;  /* 0x00000000000479c3 */ /* 0x000e620000002500 */
[----:B------:R-:W-:Y:S01]  /*0030*/  HFMA2.MMA R84, -RZ, RZ, 0, 0 ;  /* 0x00000000ff547435 */ /* 0x000fe200000001ff */
[----:B------:R-:W-:Y:S01]  /*0040*/  CS2R R72, SRZ ;  /* 0x0000000000487805 */ /* 0x000fe2000001ff00 */
[----:B------:R-:W-:Y:S01]  /*0050*/  HFMA2.MMA R61, -RZ, RZ, 0, 0 ;  /* 0x00000000ff3d7435 */ /* 0x000fe200000001ff */
[----:B------:R-:W-:Y:S01]  /*0060*/  MOV R89, RZ ;  /* 0x000000ff00597202 */ /* 0x000fe20000000f00 */
[----:B------:R-:W-:Y:S01]  /*0070*/  HFMA2.MMA R37, -RZ, RZ, 0, 0 ;  /* 0x00000000ff257435 */ /* 0x000fe200000001ff */
[----:B------:R-:W-:Y:S01]  /*0080*/  CS2R R34, SRZ ;  /* 0x0000000000227805 */ /* 0x000fe2000001ff00 */
[----:B------:R-:W-:Y:S01]  /*0090*/  CS2R R66, SRZ ;  /* 0x0000000000427805 */ /* 0x000fe2000001ff00 */
[----:B------:R-:W-:Y:S01]  /*00a0*/  CS2R R32, SRZ ;  /* 0x0000000000207805 */ /* 0x000fe2000001ff00 */
[----:B------:R-:W-:Y:S01]  /*00b0*/  CS2R R30, SRZ ;  /* 0x00000000001e7805 */ /* 0x000fe2000001ff00 */
[----:B------:R-:W-:Y:S01]  /*00c0*/  MOV R39, RZ ;  /* 0x000000ff00277202 */ /* 0x000fe20000000f00 */
[----:B------:R-:W-:Y:S01]  /*00d0*/  CS2R R46, SRZ ;  /* 0x00000000002e7805 */ /* 0x000fe2000001ff00 */
[C---:B0-----:R-:W-:Y:S01]  /*00e0*/  IMAD.HI R86, R0.reuse, 0x5397829d, RZ ;  /* 0x5397829d00567827 */ /* 0x041fe200078e02ff */
[----:B------:R-:W-:Y:S01]  /*00f0*/  SHF.R.U32.HI R2, RZ, 0x6, R0 ;  /* 0x00000006ff027819 */ /* 0x000fe20000011600 */
[----:B-1----:R-:W-:Y:S01]  /*0100*/  USHF.L.U32 UR4, UR4, 0xd, URZ ;  /* 0x0000000d04047899 */ /* 0x002fe2000800063f */
[----:B------:R-:W-:-:S02]  /*0110*/  LOP3.LUT R82, R0, 0x3f, RZ, 0xc0, !PT ;  /* 0x0000003f00527812 */ /* 0x000fc400078ec0ff */
[----:B------:R-:W-:Y:S01]  /*0120*/  SHF.R.U32.HI R3, RZ, 0x1f, R86 ;  /* 0x0000001fff037819 */ /* 0x000fe20000011656 */
[----:B------:R-:W-:Y:S01]  /*0130*/  ULOP3.LUT UR4, UR4, 0xffffc000, URZ, 0xc0, !UPT ;  /* 0xffffc00004047892 */ /* 0x000fe2000f8ec03f */
[----:B------:R-:W-:Y:S02]  /*0140*/  SHF.L.U32 R5, R2, 0xa, RZ ;  /* 0x0000000a02057819 */ /* 0x000fe400000006ff */
[----:B------:R-:W-:Y:S02]  /*0150*/  LEA R2, R0, 0x3d40, 0x4 ;  /* 0x00003d4000027811 */ /* 0x000fe400078e20ff */
[----:B------:R-:W-:Y:S02]  /*0160*/  LEA.HI.SX32 R86, R86, R3, 0x1c ;  /* 0x0000000356567211 */ /* 0x000fe400078fe2ff */
[----:B------:R-:W-:Y:S02]  /*0170*/  LOP3.LUT R82, R5, 0xfffffc00, R82, 0xe2, !PT ;  /* 0xfffffc0005527812 */ /* 0x000fe400078ee252 */
[----:B------:R-:W-:Y:S01]  /*0180*/  SHF.L.U32 R3, R0, 0x4, RZ ;  /* 0x0000000400037819 */ /* 0x000fe200000006ff */
[----:B------:R-:W-:Y:S01]  /*0190*/  IMAD R85, R86, -0x31, R0 ;  /* 0xffffffcf56557824 */ /* 0x000fe200078e0200 */
[----:B------:R-:W-:-:S02]  /*01a0*/  LOP3.LUT R5, R2, 0xfffffc00, RZ, 0xc0, !PT ;  /* 0xfffffc0002057812 */ /* 0x000fc400078ec0ff */
[C---:B------:R-:W-:Y:S02]  /*01b0*/  IADD3 R4, R0.reuse, 0x2e, RZ ;  /* 0x0000002e00047810 */ /* 0x040fe40007ffe0ff */
[C---:B------:R-:W-:Y:S02]  /*01c0*/  IADD3 R7, R0.reuse, 0x10, RZ ;  /* 0x0000001000077810 */ /* 0x040fe40007ffe0ff */
[----:B------:R-:W-:Y:S02]  /*01d0*/  IADD3 R6, R3, 0x2ae0, RZ ;  /* 0x00002ae003067810 */ /* 0x000fe40007ffe0ff */
[C---:B------:R-:W-:Y:S02]  /*01e0*/  IADD3 R80, R0.reuse, 0x22, RZ ;  /* 0x0000002200507810 */ /* 0x040fe40007ffe0ff */
[C---:B------:R-:W-:Y:S02]  /*01f0*/  IADD3 R78, R0.reuse, 0x4, RZ ;  /* 0x00000004004e7810 */ /* 0x040fe40007ffe0ff */
[----:B------:R-:W-:-:S02]  /*0200*/  IADD3 R76, R0, 0x26, RZ ;  /* 0x00000026004c7810 */ /* 0x000fc40007ffe0ff */
[C---:B------:R-:W-:Y:S02]  /*0210*/  IADD3 R74, R0.reuse, 0x8, RZ ;  /* 0x00000008004a7810 */ /* 0x040fe40007ffe0ff */
[C---:B------:R-:W-:Y:S02]  /*0220*/  IADD3 R70, R0.reuse, 0x2a, RZ ;  /* 0x0000002a00467810 */ /* 0x040fe40007ffe0ff */
[C---:B------:R-:W-:Y:S02]  /*0230*/  IADD3 R68, R0.reuse, 0xc, RZ ;  /* 0x0000000c00447810 */ /* 0x040fe40007ffe0ff */
[----:B------:R-:W-:Y:S02]  /*0240*/  IADD3 R10, R0, 0x32, RZ ;  /* 0x00000032000a7810 */ /* 0x000fe40007ffe0ff */
[C---:B------:R-:W-:Y:S02]  /*0250*/  IADD3 R79, R3.reuse, 0x620, RZ ;  /* 0x00000620034f7810 */ /* 0x040fe40007ffe0ff */
[----:B------:R-:W-:-:S02]  /*0260*/  IADD3 R77, R3, 0xc40, RZ ;  /* 0x00000c40034d7810 */ /* 0x000fc40007ffe0ff */
[C---:B------:R-:W-:Y:S02]  /*0270*/  IADD3 R75, R3.reuse, 0x1260, RZ ;  /* 0x00001260034b7810 */ /* 0x040fe40007ffe0ff */
[C---:B------:R-:W-:Y:S02]  /*0280*/  IADD3 R71, R3.reuse, 0x1880, RZ ;  /* 0x0000188003477810 */ /* 0x040fe40007ffe0ff */
[C---:B------:R-:W-:Y:S02]  /*0290*/  IADD3 R69, R3.reuse, 0x1ea0, RZ ;  /* 0x00001ea003457810 */ /* 0x040fe40007ffe0ff */
[C---:B------:R-:W-:Y:S02]  /*02a0*/  IADD3 R9, R3.reuse, 0x24c0, RZ ;  /* 0x000024c003097810 */ /* 0x040fe40007ffe0ff */
[C---:B------:R-:W-:Y:S02]  /*02b0*/  IADD3 R8, R3.reuse, 0x3100, RZ ;  /* 0x0000310003087810 */ /* 0x040fe40007ffe0ff */
[----:B------:R-:W-:-:S02]  /*02c0*/  IADD3 R11, R3, 0x3720, RZ ;  /* 0x00003720030b7810 */ /* 0x000fc40007ffe0ff */
[----:B------:R-:W-:Y:S01]  /*02d0*/  IADD3 R87, R5, UR4, R0 ;  /* 0x0000000405577c10 */ /* 0x000fe2000fffe000 */
[----:B------:R-:W-:Y:S01]  /*02e0*/  ULDC.64 UR4, c[0x0][0x118] ;  /* 0x0000460000047ab9 */ /* 0x000fe20000000a00 */
[----:B------:R-:W-:Y:S02]  /*02f0*/  LOP3.LUT R2, R4, 0x3f, RZ, 0xc0, !PT ;  /* 0x0000003f04027812 */ /* 0x000fe400078ec0ff */
[----:B------:R-:W-:Y:S02]  /*0300*/  LOP3.LUT R3, R7, 0x3f, RZ, 0xc0, !PT ;  /* 0x0000003f07037812 */ /* 0x000fe400078ec0ff */
[----:B------:R-:W-:Y:S02]  /*0310*/  LOP3.LUT R5, R6, 0xfffffc00, RZ, 0xc0, !PT ;  /* 0xfffffc0006057812 */ /* 0x000fe400078ec0ff */
[----:B------:R-:W-:Y:S02]  /*0320*/  LOP3.LUT R80, R80, 0x3f, RZ, 0xc0, !PT ;  /* 0x0000003f50507812 */ /* 0x000fe400078ec0ff */
[----:B------:R-:W-:-:S02]  /*0330*/  LOP3.LUT R78, R78, 0x3f, RZ, 0xc0, !PT ;  /* 0x0000003f4e4e7812 */ /* 0x000fc400078ec0ff */
[----:B------:R-:W-:Y:S02]  /*0340*/  LOP3.LUT R76, R76, 0x3f, RZ, 0xc0, !PT ;  /* 0x0000003f4c4c7812 */ /* 0x000fe400078ec0ff */
        /* <DEDUP_REMOVED lines=12> */
[----:B------:R-:W-:-:S02]  /*0410*/  IADD3 R87, R87, 0x14, RZ ;  /* 0x0000001457577810 */ /* 0x000fc40007ffe0ff */
.L_x_1:
[----:B------:R-:W0:Y:S01]  /*0420*/  S2R R81, SR_CTAID.X ;  /* 0x0000000000517919 */ /* 0x000e220000002500 */
[----:B------:R-:W-:-:S03]  /*0430*/  MOV R8, 0x4 ;  /* 0x0000000400087802 */ /* 0x000fc60000000f00 */
[----:B------:R-:W-:Y:S06]  /*0440*/  BAR.SYNC 0x0 ;  /* 0x0000000000007b1d */ /* 0x000fec0000000000 */
[----:B0-----:R-:W-:-:S05]  /*0450*/  LOP3.LUT R83, R81, 0x1, RZ, 0xc0, !PT ;  /* 0x0000000151537812 */ /* 0x001fca00078ec0ff */
[----:B------:R-:W-:-:S04]  /*0460*/  IMAD R11, R83, 0x62, R0 ;  /* 0x00000062530b7824 */ /* 0x000fc800078e0200 */
[----:B------:R-:W-:-:S04]  /*0470*/  IMAD R11, R84, 0x3100, R11 ;  /* 0x00003100540b7824 */ /* 0x000fc800078e020b */
[----:B------:R-:W-:-:S05]  /*0480*/  IMAD.WIDE R18, R11, R8, c[0x0][0x160] ;  /* 0x000058000b127625 */ /* 0x000fca00078e0208 */
[----:B------:R-:W2:Y:S04]  /*0490*/  LDG.E.CONSTANT R13, [R18.64+0x310] ;  /* 0x00031004120d7981 */ /* 0x000ea8000c1e9900 */
[----:B------:R-:W3:Y:S04]  /*04a0*/  LDG.E.CONSTANT R11, [R18.64] ;  /* 0x00000004120b7981 */ /* 0x000ee8000c1e9900 */
[----:B------:R-:W4:Y:S04]  /*04b0*/  LDG.E.CONSTANT R21, [R18.64+0xc40] ;  /* 0x000c400412157981 */ /* 0x000f28000c1e9900 */
[----:B------:R-:W5:Y:S04]  /*04c0*/  LDG.E.CONSTANT R15, [R18.64+0x620] ;  /* 0x00062004120f7981 */ /* 0x000f68000c1e9900 */
[----:B------:R-:W4:Y:S04]  /*04d0*/  LDG.E.CONSTANT R14, [R18.64+0x4360] ;  /* 0x00436004120e7981 */ /* 0x000f28000c1e9900 */
[----:B------:R-:W5:Y:S04]  /*04e0*/  LDG.E.CONSTANT R20, [R18.64+0x4980] ;  /* 0x0049800412147981 */ /* 0x000f68000c1e9900 */
        /* <DEDUP_REMOVED lines=20> */
[----:B------:R0:W5:Y:S04]  /*0630*/  LDG.E.CONSTANT R45, [R18.64+0x1b90] ;  /* 0x001b9004122d7981 */ /* 0x000168000c1e9900 */
[----:B------:R0:W5:Y:S04]  /*0640*/  LDG.E.CONSTANT R22, [R18.64+0x4c90] ;  /* 0x004c900412167981 */ /* 0x000168000c1e9900 */
[----:B------:R0:W5:Y:S04]  /*0650*/  LDG.E.CONSTANT R23, [R18.64+0x55c0] ;  /* 0x0055c00412177981 */ /* 0x000168000c1e9900 */
[----:B------:R0:W5:Y:S01]  /*0660*/  LDG.E.CONSTANT R41, [R18.64+0x58d0] ;  /* 0x0058d00412297981 */ /* 0x000162000c1e9900 */
[----:B------:R-:W-:-:S03]  /*0670*/  SHF.R.S32.HI R81, RZ, 0x1, R81 ;  /* 0x00000001ff517819 */ /* 0x000fc60000011451 */
[----:B------:R0:W5:Y:S04]  /*0680*/  LDG.E.CONSTANT R88, [R18.64+0x6b30] ;  /* 0x006b300412587981 */ /* 0x000168000c1e9900 */
        /* <DEDUP_REMOVED lines=13> */
[----:B------:R0:W5:Y:S01]  /*0760*/  LDG.E.CONSTANT R36, [R18.64+0x9610] ;  /* 0x0096100412247981 */ /* 0x000162000c1e9900 */
[----:B------:R-:W-:-:S03]  /*0770*/  ISETP.GT.AND P0, PT, R0, 0x2b, PT ;  /* 0x0000002b0000780c */ /* 0x000fc60003f04270 */
[----:B--2---:R1:W-:Y:S04]  /*0780*/  STS [R0.X4+0x188], R13 ;  /* 0x0001880d00007388 */ /* 0x0043e80000004800 */
[----:B---3--:R2:W-:Y:S01]  /*0790*/  STS [R0.X4], R11 ;  /* 0x0000000b00007388 */ /* 0x0085e20000004800 */
[C---:B-1----:R-:W-:Y:S02]  /*07a0*/  SHF.L.U32 R13, R81.reuse, 0xe, RZ ;  /* 0x0000000e510d7819 */ /* 0x042fe400000006ff */
[----:B--2---:R-:W-:Y:S02]  /*07b0*/  LEA R11, R81, R82, 0xe ;  /* 0x00000052510b7211 */ /* 0x004fe400078e70ff */
[----:B------:R-:W-:Y:S01]  /*07c0*/  LOP3.LUT R28, R13, 0xffffc000, R80, 0xe2, !PT ;  /* 0xffffc0000d1c7812 */ /* 0x000fe200078ee250 */
[----:B----4-:R1:W-:Y:S01]  /*07d0*/  STS [R0.X4+0x620], R21 ;  /* 0x0006201500007388 */ /* 0x0103e20000004800 */
[----:B------:R-:W-:-:S02]  /*07e0*/  LEA R11, R84, R11, 0x6 ;  /* 0x0000000b540b7211 */ /* 0x000fc400078e30ff */
[----:B------:R-:W-:Y:S01]  /*07f0*/  IADD3 R13, R28, R79, RZ ;  /* 0x0000004f1c0d7210 */ /* 0x000fe20007ffe0ff */
[----:B-----5:R-:W-:Y:S03]  /*0800*/  STS [R0.X4+0x310], R15 ;  /* 0x0003100f00007388 */ /* 0x020fe60000004800 */
[----:B------:R-:W-:Y:S01]  /*0810*/  LEA R13, R84, R13, 0x6 ;  /* 0x0000000d540d7211 */ /* 0x000fe200078e30ff */
[----:B------:R2:W-:Y:S01]  /*0820*/  STS [R0.X4+0x21b0], R14 ;  /* 0x0021b00e00007388 */ /* 0x0005e20000004800 */
[----:B-1----:R-:W-:-:S03]  /*0830*/  SHF.L.U32 R21, R81, 0xe, RZ ;  /* 0x0000000e51157819 */ /* 0x002fc600000006ff */
[----:B------:R1:W-:Y:S04]  /*0840*/  STS [R0.X4+0x24c0], R20 ;  /* 0x0024c01400007388 */ /* 0x0003e80000004800 */
[----:B------:R-:W-:Y:S01]  /*0850*/  STS [R0.X4+0x498], R17 ;  /* 0x0004981100007388 */ /* 0x000fe20000004800 */
[----:B--2---:R-:W-:-:S03]  /*0860*/  IMAD.WIDE R14, R11, R8, c[0x0][0x168] ;  /* 0x00005a000b0e7625 */ /* 0x004fc600078e0208 */
[----:B------:R-:W-:Y:S01]  /*0870*/  STS [R0.X4+0x7a8], R25 ;  /* 0x0007a81900007388 */ /* 0x000fe20000004800 */
[----:B-1----:R-:W-:-:S03]  /*0880*/  LOP3.LUT R20, R21, 0xffffc000, R78, 0xe2, !PT ;  /* 0xffffc00015147812 */ /* 0x002fc600078ee24e */
[----:B------:R-:W-:Y:S04]  /*0890*/  STS [R0.X4+0x930], R27 ;  /* 0x0009301b00007388 */ /* 0x000fe80000004800 */
[----:B------:R-:W-:Y:S04]  /*08a0*/  STS [R0.X4+0xab8], R29 ;  /* 0x000ab81d00007388 */ /* 0x000fe80000004800 */
[----:B------:R1:W-:Y:S04]  /*08b0*/  STS [R0.X4+0xc40], R43 ;  /* 0x000c402b00007388 */ /* 0x0003e80000004800 */
[----:B------:R-:W-:Y:S04]  /*08c0*/  STS [R0.X4+0x10d8], R51 ;  /* 0x0010d83300007388 */ /* 0x000fe80000004800 */
[----:B------:R-:W-:Y:S01]  /*08d0*/  STS [R0.X4+0x1260], R53 ;  /* 0x0012603500007388 */ /* 0x000fe20000004800 */
[----:B-1----:R-:W-:-:S03]  /*08e0*/  SHF.L.U32 R43, R81, 0xe, RZ ;  /* 0x0000000e512b7819 */ /* 0x002fc600000006ff */
[----:B------:R-:W-:Y:S04]  /*08f0*/  STS [R0.X4+0x13e8], R55 ;  /* 0x0013e83700007388 */ /* 0x000fe80000004800 */
        /* <DEDUP_REMOVED lines=9> */
[----:B------:R1:W-:Y:S01]  /*0990*/  STS [R0.X4+0x2958], R26 ;  /* 0x0029581a00007388 */ /* 0x0003e20000004800 */
[----:B------:R-:W-:-:S03]  /*09a0*/  IADD3 R21, R20, R77, RZ ;  /* 0x0000004d14157210 */ /* 0x000fc60007ffe0ff */
[----:B------:R0:W2:Y:S04]  /*09b0*/  LDG.E.CONSTANT R11, [R18.64+0x5be0] ;  /* 0x005be004120b7981 */ /* 0x0000a8000c1e9900 */
[----:B------:R0:W3:Y:S04]  /*09c0*/  LDG.E.CONSTANT R17, [R18.64+0x5ef0] ;  /* 0x005ef00412117981 */ /* 0x0000e8000c1e9900 */
[----:B------:R0:W4:Y:S04]  /*09d0*/  LDG.E.CONSTANT R29, [R18.64+0x6200] ;  /* 0x00620004121d7981 */ /* 0x000128000c1e9900 */
[----:B------:R0:W5:Y:S04]  /*09e0*/  LDG.E.CONSTANT R27, [R18.64+0x6510] ;  /* 0x00651004121b7981 */ /* 0x000168000c1e9900 */
[----:B------:R0:W5:Y:S04]  /*09f0*/  LDG.E.CONSTANT R25, [R18.64+0x6820] ;  /* 0x0068200412197981 */ /* 0x000168000c1e9900 */
[----:B------:R0:W5:Y:S04]  /*0a00*/  LDG.E.CONSTANT R28, [R18.64+0x9920] ;  /* 0x00992004121c7981 */ /* 0x000168000c1e9900 */
[----:B-1----:R0:W5:Y:S04]  /*0a10*/  LDG.E.CONSTANT R26, [R18.64+0x9c30] ;  /* 0x009c3004121a7981 */ /* 0x002168000c1e9900 */
        /* <DEDUP_REMOVED lines=12> */
[----:B------:R-:W-:-:S03]  /*0ae0*/  LOP3.LUT R20, R43, 0xffffc000, R76, 0xe2, !PT ;  /* 0xffffc0002b147812 */ /* 0x000fc600078ee24c */
[----:B------:R1:W-:Y:S04]  /*0af0*/  STS [R0.X4+0x2028], R12 ;  /* 0x0020280c00007388 */ /* 0x0003e80000004800 */
[----:B------:R1:W-:Y:S01]  /*0b00*/  STS [R0.X4+0xf50], R49 ;  /* 0x000f503100007388 */ /* 0x0003e20000004800 */
[----:B0-----:R-:W-:Y:S01]  /*0b10*/  SHF.L.U32 R18, R81, 0xe, RZ ;  /* 0x0000000e51127819 */ /* 0x001fe200000006ff */
[----:B-1----:R-:W-:-:S03]  /*0b20*/  IMAD.WIDE R12, R13, R8, c[0x0][0x168] ;  /* 0x00005a000d0c7625 */ /* 0x002fc600078e0208 */
[----:B------:R-:W-:Y:S01]  /*0b30*/  LOP3.LUT R18, R18, 0xffffc000, R70, 0xe2, !PT ;  /* 0xffffc00012127812 */ /* 0x000fe200078ee246 */
[----:B------:R0:W5:Y:S01]  /*0b40*/  LDG.E.CONSTANT R49, [R14.64] ;  /* 0x000000040e317981 */ /* 0x000162000c1e9900 */
[----:B------:R-:W-:-:S03]  /*0b50*/  IADD3 R19, R20, R75, RZ ;  /* 0x0000004b14137210 */ /* 0x000fc60007ffe0ff */
[----:B------:R1:W-:Y:S01]  /*0b60*/  STS [R0.X4+0xdc8], R45 ;  /* 0x000dc82d00007388 */ /* 0x0003e20000004800 */
[----:B------:R-:W-:Y:S02]  /*0b70*/  LEA R21, R84, R21, 0x6 ;  /* 0x0000001554157211 */ /* 0x000fe400078e30ff */
[----:B0-----:R-:W-:Y:S02]  /*0b80*/  LOP3.LUT R14, R43, 0xffffc000, R74, 0xe2, !PT ;  /* 0xffffc0002b0e7812 */ /* 0x001fe400078ee24a */
[----:B------:R-:W-:Y:S01]  /*0b90*/  IADD3 R15, R18, R69, RZ ;  /* 0x00000045120f7210 */ /* 0x000fe20007ffe0ff */
[----:B-1----:R0:W5:Y:S01]  /*0ba0*/  LDG.E.CONSTANT R45, [R12.64] ;  /* 0x000000040c2d7981 */ /* 0x002162000c1e9900 */
[----:B------:R-:W-:-:S03]  /*0bb0*/  LEA R19, R84, R19, 0x6 ;  /* 0x0000001354137211 */ /* 0x000fc600078e30ff */
[----:B------:R1:W-:Y:S01]  /*0bc0*/  STS [R0.X4+0x2648], R22 ;  /* 0x0026481600007388 */ /* 0x0003e20000004800 */
[----:B0-----:R-:W-:-:S03]  /*0bd0*/  IADD3 R13, R14, R71, RZ ;  /* 0x000000470e0d7210 */ /* 0x001fc60007ffe0ff */
[----:B------:R0:W-:Y:S01]  /*0be0*/  STS [R0.X4+0x2ae0], R23 ;  /* 0x002ae01700007388 */ /* 0x0001e20000004800 */
[-C--:B------:R-:W-:Y:S01]  /*0bf0*/  IMAD.WIDE R20, R21, R8.reuse, c[0x0][0x168] ;  /* 0x00005a0015147625 */ /* 0x080fe200078e0208 */
[C---:B------:R-:W-:Y:S02]  /*0c00*/  LEA R13, R84.reuse, R13, 0x6 ;  /* 0x0000000d540d7211 */ /* 0x040fe400078e30ff */
[----:B-1----:R-:W-:Y:S01]  /*0c10*/  SHF.L.U32 R22, R81, 0xe, RZ ;  /* 0x0000000e51167819 */ /* 0x002fe200000006ff */
[-C--:B------:R-:W-:Y:S01]  /*0c20*/  IMAD.WIDE R18, R19, R8.reuse, c[0x0][0x168] ;  /* 0x00005a0013127625 */ /* 0x080fe200078e0208 */
[----:B------:R1:W5:Y:S01]  /*0c30*/  LDG.E.CONSTANT R43, [R20.64] ;  /* 0x00000004142b7981 */ /* 0x000362000c1e9900 */
[----:B0-----:R-:W-:Y:S02]  /*0c40*/  LEA R23, R84, R15, 0x6 ;  /* 0x0000000f54177211 */ /* 0x001fe400078e30ff */
[----:B------:R-:W-:Y:S01]  /*0c50*/  IMAD.WIDE R14, R13, R8, c[0x0][0x168] ;  /* 0x00005a000d0e7625 */ /* 0x000fe200078e0208 */
[----:B------:R-:W-:-:S03]  /*0c60*/  LOP3.LUT R22, R22, 0xffffc000, R68, 0xe2, !PT ;  /* 0xffffc00016167812 */ /* 0x000fc600078ee244 */
[----:B------:R-:W-:Y:S01]  /*0c70*/  IMAD.WIDE R12, R23, R8, c[0x0][0x168] ;  /* 0x00005a00170c7625 */ /* 0x000fe200078e0208 */
[C---:B------:R-:W-:Y:S01]  /*0c80*/  SHF.L.U32 R23, R81.reuse, 0xe, RZ ;  /* 0x0000000e51177819 */ /* 0x040fe200000006ff */
[----:B------:R0:W-:Y:S01]  /*0c90*/  STS [R0.X4+0x2c68], R41 ;  /* 0x002c682900007388 */ /* 0x0001e20000004800 */
[----:B-1----:R-:W-:Y:S02]  /*0ca0*/  IADD3 R21, R22, R9, RZ ;  /* 0x0000000916157210 */ /* 0x002fe40007ffe0ff */
[C---:B------:R-:W-:Y:S01]  /*0cb0*/  SHF.L.U32 R20, R81.reuse, 0xe, RZ ;  /* 0x0000000e51147819 */ /* 0x040fe200000006ff */
[----:B------:R1:W5:Y:S01]  /*0cc0*/  LDG.E.CONSTANT R90, [R14.64] ;  /* 0x000000040e5a7981 */ /* 0x000362000c1e9900 */
[----:B------:R-:W-:-:S03]  /*0cd0*/  SHF.L.U32 R22, R81, 0xe, RZ ;  /* 0x0000000e51167819 */ /* 0x000fc600000006ff */
[----:B------:R1:W5:Y:S04]  /*0ce0*/  LDG.E.CONSTANT R92, [R12.64] ;  /* 0x000000040c5c7981 */ /* 0x000368000c1e9900 */
[----:B0-----:R0:W5:Y:S02]  /*0cf0*/  LDG.E.CONSTANT R41, [R18.64] ;  /* 0x0000000412297981 */ /* 0x001164000c1e9900 */
[----:B0-----:R-:W-:Y:S02]  /*0d00*/  LOP3.LUT R18, R23, 0xffffc000, R2, 0xe2, !PT ;  /* 0xffffc00017127812 */ /* 0x001fe400078ee202 */
[----:B------:R-:W-:Y:S02]  /*0d10*/  LOP3.LUT R23, R20, 0xffffc000, R3, 0xe2, !PT ;  /* 0xffffc00014177812 */ /* 0x000fe400078ee203 */
[----:B------:R-:W-:-:S02]  /*0d20*/  LOP3.LUT R20, R22, 0xffffc000, R4, 0xe2, !PT ;  /* 0xffffc00016147812 */ /* 0x000fc400078ee204 */
[----:B-1----:R-:W-:Y:S02]  /*0d30*/  IADD3 R15, R18, R5, RZ ;  /* 0x00000005120f7210 */ /* 0x002fe40007ffe0ff */
[----:B------:R-:W-:Y:S02]  /*0d40*/  LEA R19, R84, R21, 0x6 ;  /* 0x0000001554137211 */ /* 0x000fe400078e30ff */
[----:B------:R-:W-:Y:S02]  /*0d50*/  IADD3 R23, R23, R6, RZ ;  /* 0x0000000617177210 */ /* 0x000fe40007ffe0ff */
[----:B------:R-:W-:Y:S02]  /*0d60*/  IADD3 R21, R20, R7, RZ ;  /* 0x0000000714157210 */ /* 0x000fe40007ffe0ff */
[C---:B------:R-:W-:Y:S02]  /*0d70*/  LEA R13, R84.reuse, R15, 0x6 ;  /* 0x0000000f540d7211 */ /* 0x040fe400078e30ff */
[----:B------:R-:W-:-:S02]  /*0d80*/  LEA R15, R84, R23, 0x6 ;  /* 0x00000017540f7211 */ /* 0x000fc400078e30ff */
[C---:B------:R-:W-:Y:S02]  /*0d90*/  LEA R21, R84.reuse, R21, 0x6 ;  /* 0x0000001554157211 */ /* 0x040fe400078e30ff */
[----:B------:R-:W-:Y:S01]  /*0da0*/  @!P0 LEA R23, R84, R87, 0x6 ;  /* 0x0000005754178211 */ /* 0x000fe200078e30ff */
[----:B------:R-:W-:-:S04]  /*0db0*/  IMAD.WIDE R18, R19, R8, c[0x0][0x168] ;  /* 0x00005a0013127625 */ /* 0x000fc800078e0208 */
[-C--:B------:R-:W-:Y:S02]  /*0dc0*/  IMAD.WIDE R12, R13, R8.reuse, c[0x0][0x168] ;  /* 0x00005a000d0c7625 */ /* 0x080fe400078e0208 */
[----:B------:R-:W5:Y:S02]  /*0dd0*/  LDG.E.CONSTANT R19, [R18.64] ;  /* 0x0000000412137981 */ /* 0x000f64000c1e9900 */
[-C--:B------:R-:W-:Y:S02]  /*0de0*/  IMAD.WIDE R14, R15, R8.reuse, c[0x0][0x168] ;  /* 0x00005a000f0e7625 */ /* 0x080fe400078e0208 */
[----:B------:R-:W5:Y:S02]  /*0df0*/  LDG.E.CONSTANT R13, [R12.64] ;  /* 0x000000040c0d7981 */ /* 0x000f64000c1e9900 */
[-C--:B------:R-:W-:Y:S02]  /*0e00*/  IMAD.WIDE R20, R21, R8.reuse, c[0x0][0x168] ;  /* 0x00005a0015147625 */ /* 0x080fe400078e0208 */
[----:B------:R-:W5:Y:S02]  /*0e10*/  LDG.E.CONSTANT R15, [R14.64] ;  /* 0x000000040e0f7981 */ /* 0x000f64000c1e9900 */
[----:B------:R-:W-:-:S02]  /*0e20*/  @!P0 IMAD.WIDE R22, R23, R8, c[0x0][0x168] ;  /* 0x00005a0017168625 */ /* 0x000fc400078e0208 */
[----:B------:R-:W5:Y:S04]  /*0e30*/  LDG.E.CONSTANT R21, [R20.64] ;  /* 0x0000000414157981 */ /* 0x000f68000c1e9900 */
[----:B------:R-:W5:Y:S04]  /*0e40*/  @!P0 LDG.E.CONSTANT R23, [R22.64] ;  /* 0x0000000416178981 */ /* 0x000f68000c1e9900 */
[----:B------:R0:W-:Y:S04]  /*0e50*/  STS [R0.X4+0x3598], R88 ;  /* 0x0035985800007388 */ /* 0x0001e80000004800 */
[----:B------:R-:W-:Y:S01]  /*0e60*/  STS [R0.X4+0x3720], R64 ;  /* 0x0037204000007388 */ /* 0x000fe20000004800 */
[----:B0-----:R-:W-:-:S03]  /*0e70*/  SHF.L.U32 R88, R86, 0xa, RZ ;  /* 0x0000000a56587819 */ /* 0x001fc600000006ff */
        /* <DEDUP_REMOVED lines=13> */
[----:B--2---:R-:W-:Y:S04]  /*0f50*/  STS [R0.X4+0x2df0], R11 ;  /* 0x002df00b00007388 */ /* 0x004fe80000004800 */
[----:B---3--:R-:W-:Y:S04]  /*0f60*/  STS [R0.X4+0x2f78], R17 ;  /* 0x002f781100007388 */ /* 0x008fe80000004800 */
[----:B----4-:R-:W-:Y:S04]  /*0f70*/  STS [R0.X4+0x3100], R29 ;  /* 0x0031001d00007388 */ /* 0x010fe80000004800 */
[----:B-----5:R-:W-:Y:S04]  /*0f80*/  STS [R0.X4+0x3288], R27 ;  /* 0x0032881b00007388 */ /* 0x020fe80000004800 */
        /* <DEDUP_REMOVED lines=25> */
[----:B------:R-:W-:Y:S04]  /*1120*/  @!P0 STS [R0.X4+0x7150], R23 ;  /* 0x0071501700008388 */ /* 0x000fe80000004800 */
[----:B------:R-:W-:Y:S06]  /*1130*/  BAR.SYNC 0x0 ;  /* 0x0000000000007b1d */ /* 0x000fec0000000000 */
[----:B------:R-:W-:Y:S04]  /*1140*/  LDS.64 R28, [R85.X8] ;  /* 0x00000000551c7984 */ /* 0x000fe80000008a00 */
[----:B------:R-:W0:Y:S04]  /*1150*/  LDS.128 R16, [R88+0x6200] ;  /* 0x0062000058107984 */ /* 0x000e280000000c00 */
[----:B------:R-:W1:Y:S04]  /*1160*/  LDS.64 R62, [R85.X8+0x188] ;  /* 0x00018800553e7984 */ /* 0x000e680000008a00 */
[----:B------:R-:W2:Y:S04]  /*1170*/  LDS.64 R64, [R85.X8+0x310] ;  /* 0x0003100055407984 */ /* 0x000ea80000008a00 */
[----:B------:R-:W3:Y:S04]  /*1180*/  LDS.128 R12, [R88+0x6b00] ;  /* 0x006b0000580c7984 */ /* 0x000ee80000000c00 */
[----:B------:R-:W4:Y:S04]  /*1190*/  LDS.128 R56, [R88+0x6a00] ;  /* 0x006a000058387984 */ /* 0x000f280000000c00 */
[----:B------:R-:W5:Y:S04]  /*11a0*/  LDS.128 R48, [R88+0x6400] ;  /* 0x0064000058307984 */ /* 0x000f680000000c00 */
[----:B------:R-:W5:Y:S04]  /*11b0*/  LDS.128 R20, [R88+0x6300] ;  /* 0x0063000058147984 */ /* 0x000f680000000c00 */
[----:B------:R-:W5:Y:S04]  /*11c0*/  LDS.128 R52, [R88+0x6c00] ;  /* 0x006c000058347984 */ /* 0x000f680000000c00 */
[----:B------:R-:W5:Y:S04]  /*11d0*/  LDS.128 R40, [R88+0x6500] ;  /* 0x0065000058287984 */ /* 0x000f680000000c00 */
[----:B------:R-:W-:Y:S01]  /*11e0*/  LDS.128 R24, [R88+0x6210] ;  /* 0x0062100058187984 */ /* 0x000fe20000000c00 */
[----:B0-----:R-:W-:-:S02]  /*11f0*/  FFMA R10, R16, R28, R47 ;  /* 0x0000001c100a7223 */ /* 0x001fc4000000002f */
[----:B------:R-:W-:Y:S02]  /*1200*/  FFMA R16, R16, R29, R46 ;  /* 0x0000001d10107223 */ /* 0x000fe4000000002e */
[----:B------:R-:W0:Y:S01]  /*1210*/  LDS.128 R44, [R88+0x6d00] ;  /* 0x006d0000582c7984 */ /* 0x000e220000000c00 */
[----:B-1----:R-:W-:Y:S02]  /*1220*/  FFMA R11, R62, R17, R10 ;  /* 0x000000113e0b7223 */ /* 0x002fe4000000000a */
[----:B------:R-:W-:Y:S02]  /*1230*/  FFMA R10, R17, R63, R16 ;  /* 0x0000003f110a7223 */ /* 0x000fe40000000010 */
[----:B--2---:R-:W-:Y:S02]  /*1240*/  FFMA R16, R64, R18, R11 ;  /* 0x0000001240107223 */ /* 0x004fe4000000000b */
[----:B------:R-:W-:Y:S02]  /*1250*/  FFMA R18, R18, R65, R10 ;  /* 0x0000004112127223 */ /* 0x000fe4000000000a */
[----:B---3--:R-:W-:-:S02]  /*1260*/  FFMA R10, R28, R12, R61 ;  /* 0x0000000c1c0a7223 */ /* 0x008fc4000000003d */
[----:B------:R-:W1:Y:S01]  /*1270*/  LDS.64 R60, [R85.X8+0x498] ;  /* 0x00049800553c7984 */ /* 0x000e620000008a00 */
[----:B----4-:R-:W-:Y:S02]  /*1280*/  FFMA R31, R28, R56, R31 ;  /* 0x000000381c1f7223 */ /* 0x010fe4000000001f */
[----:B------:R-:W-:Y:S02]  /*1290*/  FFMA R30, R56, R29, R30 ;  /* 0x0000001d381e7223 */ /* 0x000fe4000000001e */
[----:B-----5:R-:W-:Y:S02]  /*12a0*/  FFMA R37, R28, R48, R37 ;  /* 0x000000301c257223 */ /* 0x020fe40000000025 */
[----:B------:R-:W-:Y:S02]  /*12b0*/  FFMA R17, R62, R57, R31 ;  /* 0x000000393e117223 */ /* 0x000fe4000000001f */
[----:B------:R-:W-:Y:S02]  /*12c0*/  FFMA R30, R57, R63, R30 ;  /* 0x0000003f391e7223 */ /* 0x000fe4000000001e */
[----:B------:R-:W-:Y:S01]  /*12d0*/  FFMA R33, R28, R20, R33 ;  /* 0x000000141c217223 */ /* 0x000fe20000000021 */
[----:B------:R-:W2:Y:S01]  /*12e0*/  LDS.64 R56, [R85.X8+0x620] ;  /* 0x0006200055387984 */ /* 0x000ea20000008a00 */
[----:B------:R-:W-:-:S02]  /*12f0*/  FFMA R20, R20, R29, R35 ;  /* 0x0000001d14147223 */ /* 0x000fc40000000023 */
[----:B------:R-:W-:Y:S02]  /*1300*/  FFMA R48, R48, R29, R39 ;  /* 0x0000001d30307223 */ /* 0x000fe40000000027 */
[C---:B------:R-:W-:Y:S02]  /*1310*/  FFMA R37, R62.reuse, R49, R37 ;  /* 0x000000313e257223 */ /* 0x040fe40000000025 */
[C---:B------:R-:W-:Y:S02]  /*1320*/  FFMA R33, R62.reuse, R21, R33 ;  /* 0x000000153e217223 */ /* 0x040fe40000000021 */
[----:B------:R-:W-:Y:S02]  /*1330*/  FFMA R11, R62, R13, R10 ;  /* 0x0000000d3e0b7223 */ /* 0x000fe4000000000a */
[----:B------:R-:W-:Y:S02]  /*1340*/  FFMA R67, R28, R52, R67 ;  /* 0x000000341c437223 */ /* 0x000fe40000000043 */
[----:B------:R-:W-:-:S02]  /*1350*/  FFMA R34, R52, R29, R34 ;  /* 0x0000001d34227223 */ /* 0x000fc40000000022 */
[C---:B------:R-:W-:Y:S02]  /*1360*/  FFMA R21, R63.reuse, R21, R20 ;  /* 0x000000153f157223 */ /* 0x040fe40000000014 */
[----:B------:R-:W-:Y:S02]  /*1370*/  FFMA R10, R63, R49, R48 ;  /* 0x000000313f0a7223 */ /* 0x000fe40000000030 */
[----:B------:R-:W-:Y:S02]  /*1380*/  FFMA R73, R28, R40, R73 ;  /* 0x000000281c497223 */ /* 0x000fe40000000049 */
[----:B------:R-:W-:Y:S02]  /*1390*/  FFMA R40, R40, R29, R66 ;  /* 0x0000001d28287223 */ /* 0x000fe40000000042 */
[----:B0-----:R-:W-:Y:S02]  /*13a0*/  FFMA R28, R28, R44, R89 ;  /* 0x0000002c1c1c7223 */ /* 0x001fe40000000059 */
[----:B------:R-:W-:-:S02]  /*13b0*/  FFMA R48, R64, R50, R37 ;  /* 0x0000003240307223 */ /* 0x000fc40000000025 */
[-C--:B------:R-:W-:Y:S01]  /*13c0*/  FFMA R20, R64, R22.reuse, R33 ;  /* 0x0000001640147223 */ /* 0x080fe20000000021 */
[----:B------:R-:W0:Y:S01]  /*13d0*/  LDS.128 R36, [R88+0x6a10] ;  /* 0x006a100058247984 */ /* 0x000e220000000c00 */
[-C--:B------:R-:W-:Y:S02]  /*13e0*/  FFMA R49, R62, R53.reuse, R67 ;  /* 0x000000353e317223 */ /* 0x080fe40000000043 */
[----:B------:R-:W-:Y:S02]  /*13f0*/  FFMA R34, R63, R53, R34 ;  /* 0x000000353f227223 */ /* 0x000fe40000000022 */
[----:B------:R-:W-:Y:S02]  /*1400*/  FFMA R44, R44, R29, R72 ;  /* 0x0000001d2c2c7223 */ /* 0x000fe40000000048 */
[----:B------:R-:W-:Y:S02]  /*1410*/  FFMA R22, R65, R22, R21 ;  /* 0x0000001641167223 */ /* 0x000fe40000000015 */
[----:B------:R-:W-:-:S02]  /*1420*/  FFMA R73, R62, R41, R73 ;  /* 0x000000293e497223 */ /* 0x000fc40000000049 */
[----:B------:R-:W-:Y:S02]  /*1430*/  FFMA R17, R64, R58, R17 ;  /* 0x0000003a40117223 */ /* 0x000fe40000000011 */
[----:B------:R-:W-:Y:S02]  /*1440*/  FFMA R12, R12, R29, R32 ;  /* 0x0000001d0c0c7223 */ /* 0x000fe40000000020 */
[----:B------:R-:W-:Y:S02]  /*1450*/  FFMA R90, R64, R14, R11 ;  /* 0x0000000e405a7223 */ /* 0x000fe4000000000b */
[----:B------:R-:W-:Y:S02]  /*1460*/  FFMA R50, R65, R50, R10 ;  /* 0x0000003241327223 */ /* 0x000fe4000000000a */
[----:B------:R-:W-:Y:S01]  /*1470*/  FFMA R40, R63, R41, R40 ;  /* 0x000000293f287223 */ /* 0x000fe20000000028 */
[----:B------:R-:W3:Y:S01]  /*1480*/  LDS.64 R10, [R85.X8+0x7a8] ;  /* 0x0007a800550a7984 */ /* 0x000ee20000008a00 */
[----:B------:R-:W-:-:S02]  /*1490*/  FFMA R21, R62, R45, R28 ;  /* 0x0000002d3e157223 */ /* 0x000fc4000000001c */
[----:B------:R-:W-:Y:S02]  /*14a0*/  FFMA R58, R58, R65, R30 ;  /* 0x000000413a3a7223 */ /* 0x000fe4000000001e */
[CC--:B------:R-:W-:Y:S01]  /*14b0*/  FFMA R49, R64.reuse, R54.reuse, R49 ;  /* 0x0000003640317223 */ /* 0x0c0fe20000000031 */
[----:B------:R-:W4:Y:S01]  /*14c0*/  LDS.128 R28, [R88+0x6b10] ;  /* 0x006b1000581c7984 */ /* 0x000f220000000c00 */
[----:B------:R-:W-:Y:S02]  /*14d0*/  FFMA R52, R63, R45, R44 ;  /* 0x0000002d3f347223 */ /* 0x000fe4000000002c */
[----:B------:R-:W-:Y:S02]  /*14e0*/  FFMA R54, R65, R54, R34 ;  /* 0x0000003641367223 */ /* 0x000fe40000000022 */
[----:B------:R-:W-:Y:S01]  /*14f0*/  FFMA R44, R64, R42, R73 ;  /* 0x0000002a402c7223 */ /* 0x000fe20000000049 */
[----:B------:R-:W5:Y:S01]  /*1500*/  LDS.128 R32, [R88+0x6310] ;  /* 0x0063100058207984 */ /* 0x000f620000000c00 */
[----:B------:R-:W-:-:S02]  /*1510*/  FFMA R12, R63, R13, R12 ;  /* 0x0000000d3f0c7223 */ /* 0x000fc4000000000c */
[----:B------:R-:W-:Y:S02]  /*1520*/  FFMA R42, R65, R42, R40 ;  /* 0x0000002a412a7223 */ /* 0x000fe40000000028 */
[----:B------:R-:W-:Y:S02]  /*1530*/  FFMA R63, R64, R46, R21 ;  /* 0x0000002e403f7223 */ /* 0x000fe40000000015 */
[C---:B-1----:R-:W-:Y:S02]  /*1540*/  FFMA R53, R60.reuse, R19, R16 ;  /* 0x000000133c357223 */ /* 0x042fe40000000010 */
[----:B------:R-:W-:Y:S02]  /*1550*/  FFMA R66, R19, R61, R18 ;  /* 0x0000003d13427223 */ /* 0x000fe40000000012 */
[C---:B------:R-:W-:Y:S02]  /*1560*/  FFMA R67, R60.reuse, R59, R17 ;  /* 0x0000003b3c437223 */ /* 0x040fe40000000011 */
[-C--:B------:R-:W-:Y:S01]  /*1570*/  FFMA R41, R60, R23.reuse, R20 ;  /* 0x000000173c297223 */ /* 0x080fe20000000014 */
[----:B------:R-:W1:Y:S01]  /*1580*/  LDS.128 R16, [R88+0x6410] ;  /* 0x0064100058107984 */ /* 0x000e620000000c00 */
[----:B------:R-:W-:-:S03]  /*1590*/  FFMA R40, R61, R23, R22 ;  /* 0x000000173d287223 */ /* 0x000fc60000000016 */
[----:B------:R-:W1:Y:S01]  /*15a0*/  LDS.128 R20, [R88+0x6c10] ;  /* 0x006c100058147984 */ /* 0x000e620000000c00 */
[----:B------:R-:W-:-:S03]  /*15b0*/  FFMA R14, R65, R14, R12 ;  /* 0x0000000e410e7223 */ /* 0x000fc6000000000c */
[----:B------:R-:W1:Y:S01]  /*15c0*/  LDS.64 R12, [R85.X8+0x930] ;  /* 0x00093000550c7984 */ /* 0x000e620000008a00 */
[----:B------:R-:W-:Y:S02]  /*15d0*/  FFMA R52, R65, R46, R52 ;  /* 0x0000002e41347223 */ /* 0x000fe40000000034 */
[----:B------:R-:W-:Y:S02]  /*15e0*/  FFMA R64, R59, R61, R58 ;  /* 0x0000003d3b407223 */ /* 0x000fe4000000003a */
[C---:B------:R-:W-:Y:S02]  /*15f0*/  FFMA R62, R61.reuse, R15, R14 ;  /* 0x0000000f3d3e7223 */ /* 0x040fe4000000000e */
[C---:B------:R-:W-:Y:S02]  /*1600*/  FFMA R14, R61.reuse, R51, R50 ;  /* 0x000000333d0e7223 */ /* 0x040fe40000000032 */
[C---:B------:R-:W-:Y:S02]  /*1610*/  FFMA R46, R61.reuse, R55, R54 ;  /* 0x000000373d2e7223 */ /* 0x040fe40000000036 */
[----:B------:R-:W-:-:S02]  /*1620*/  FFMA R58, R61, R43, R42 ;  /* 0x0000002b3d3a7223 */ /* 0x000fc4000000002a */
[----:B------:R-:W-:Y:S02]  /*1630*/  FFMA R65, R60, R55, R49 ;  /* 0x000000373c417223 */ /* 0x000fe40000000031 */
[----:B------:R-:W-:Y:S02]  /*1640*/  FFMA R61, R61, R47, R52 ;  /* 0x0000002f3d3d7223 */ /* 0x000fe40000000034 */
[----:B--2---:R-:W-:Y:S02]  /*1650*/  FFMA R42, R24, R56, R53 ;  /* 0x00000038182a7223 */ /* 0x004fe40000000035 */
[----:B------:R-:W2:Y:S01]  /*1660*/  LDS.128 R52, [R88+0x6510] ;  /* 0x0065100058347984 */ /* 0x000ea20000000c00 */
[C---:B------:R-:W-:Y:S02]  /*1670*/  FFMA R45, R60.reuse, R15, R90 ;  /* 0x0000000f3c2d7223 */ /* 0x040fe4000000005a */
[----:B------:R-:W-:Y:S02]  /*1680*/  FFMA R15, R60, R51, R48 ;  /* 0x000000333c0f7223 */ /* 0x000fe40000000030 */
[----:B------:R-:W2:Y:S01]  /*1690*/  LDS.128 R48, [R88+0x6d10] ;  /* 0x006d100058307984 */ /* 0x000ea20000000c00 */
[----:B------:R-:W-:-:S02]  /*16a0*/  FFMA R66, R24, R57, R66 ;  /* 0x0000003918427223 */ /* 0x000fc40000000042 */
[----:B0-----:R-:W-:Y:S02]  /*16b0*/  FFMA R67, R56, R36, R67 ;  /* 0x0000002438437223 */ /* 0x001fe40000000043 */
[----:B------:R-:W-:Y:S02]  /*16c0*/  FFMA R64, R36, R57, R64 ;  /* 0x0000003924407223 */ /* 0x000fe40000000040 */
[----:B------:R-:W-:Y:S02]  /*16d0*/  FFMA R59, R60, R43, R44 ;  /* 0x0000002b3c3b7223 */ /* 0x000fe4000000002c */
[C---:B---3--:R-:W-:Y:S02]  /*16e0*/  FFMA R43, R10.reuse, R25, R42 ;  /* 0x000000190a2b7223 */ /* 0x048fe4000000002a */
[----:B------:R-:W-:Y:S02]  /*16f0*/  FFMA R66, R25, R11, R66 ;  /* 0x0000000b19427223 */ /* 0x000fe40000000042 */
[----:B------:R-:W-:-:S02]  /*1700*/  FFMA R25, R10, R37, R67 ;  /* 0x000000250a197223 */ /* 0x000fc40000000043 */
[----:B------:R-:W-:Y:S02]  /*1710*/  FFMA R64, R37, R11, R64 ;  /* 0x0000000b25407223 */ /* 0x000fe40000000040 */
[C---:B----4-:R-:W-:Y:S01]  /*1720*/  FFMA R45, R56.reuse, R28, R45 ;  /* 0x0000001c382d7223 */ /* 0x050fe2000000002d */
[----:B------:R-:W0:Y:S01]  /*1730*/  LDS.64 R36, [R85.X8+0xab8] ;  /* 0x000ab80055247984 */ /* 0x000e220000008a00 */
[----:B-----5:R-:W-:Y:S02]  /*1740*/  FFMA R41, R56, R32, R41 ;  /* 0x0000002038297223 */ /* 0x020fe40000000029 */
[----:B------:R-:W-:Y:S02]  /*1750*/  FFMA R40, R32, R57, R40 ;  /* 0x0000003920287223 */ /* 0x000fe40000000028 */
[----:B------:R-:W-:Y:S02]  /*1760*/  FFMA R45, R10, R29, R45 ;  /* 0x0000001d0a2d7223 */ /* 0x000fe4000000002d */
[----:B-1----:R-:W-:-:S02]  /*1770*/  FFMA R15, R56, R16, R15 ;  /* 0x00000010380f7223 */ /* 0x002fc4000000000f */
[-C--:B------:R-:W-:Y:S02]  /*1780*/  FFMA R14, R16, R57.reuse, R14 ;  /* 0x00000039100e7223 */ /* 0x080fe4000000000e */
[-C--:B------:R-:W-:Y:S02]  /*1790*/  FFMA R46, R20, R57.reuse, R46 ;  /* 0x00000039142e7223 */ /* 0x080fe4000000002e */
[----:B------:R-:W-:Y:S02]  /*17a0*/  FFMA R62, R28, R57, R62 ;  /* 0x000000391c3e7223 */ /* 0x000fe4000000003e */
[----:B------:R-:W-:Y:S02]  /*17b0*/  FFMA R65, R56, R20, R65 ;  /* 0x0000001438417223 */ /* 0x000fe40000000041 */
[-C--:B------:R-:W-:Y:S02]  /*17c0*/  FFMA R41, R10, R33.reuse, R41 ;  /* 0x000000210a297223 */ /* 0x080fe40000000029 */
[----:B------:R-:W-:-:S02]  /*17d0*/  FFMA R40, R11, R33, R40 ;  /* 0x000000210b287223 */ /* 0x000fc40000000028 */
[-C--:B------:R-:W-:Y:S02]  /*17e0*/  FFMA R15, R10, R17.reuse, R15 ;  /* 0x000000110a0f7223 */ /* 0x080fe4000000000f */
[C---:B------:R-:W-:Y:S02]  /*17f0*/  FFMA R14, R11.reuse, R17, R14 ;  /* 0x000000110b0e7223 */ /* 0x040fe4000000000e */
[----:B------:R-:W-:Y:S02]  /*1800*/  FFMA R63, R60, R47, R63 ;  /* 0x0000002f3c3f7223 */ /* 0x000fe4000000003f */
[----:B------:R-:W-:Y:S02]  /*1810*/  FFMA R62, R11, R29, R62 ;  /* 0x0000001d0b3e7223 */ /* 0x000fe4000000003e */
[----:B------:R-:W-:Y:S02]  /*1820*/  FFMA R28, R12, R30, R45 ;  /* 0x0000001e0c1c7223 */ /* 0x000fe4000000002d */
[----:B------:R-:W-:-:S02]  /*1830*/  FFMA R65, R10, R21, R65 ;  /* 0x000000150a417223 */ /* 0x000fc40000000041 */
[----:B------:R-:W-:Y:S02]  /*1840*/  FFMA R16, R11, R21, R46 ;  /* 0x000000150b107223 */ /* 0x000fe4000000002e */
[C---:B------:R-:W-:Y:S01]  /*1850*/  FFMA R25, R12.reuse, R38, R25 ;  /* 0x000000260c197223 */ /* 0x040fe20000000019 */
[----:B------:R-:W-:Y:S01]  /*1860*/  LDS.64 R20, [R85.X8+0xc40] ;  /* 0x000c400055147984 */ /* 0x000fe20000008a00 */
[C---:B------:R-:W-:Y:S02]  /*1870*/  FFMA R29, R12.reuse, R34, R41 ;  /* 0x000000220c1d7223 */ /* 0x040fe40000000029 */
[----:B------:R-:W-:Y:S01]  /*1880*/  FFMA R24, R12, R26, R43 ;  /* 0x0000001a0c187223 */ /* 0x000fe2000000002b */
[----:B------:R-:W1:Y:S01]  /*1890*/  LDS.128 R44, [R88+0x6220] ;  /* 0x00622000582c7984 */ /* 0x000e620000000c00 */
[----:B------:R-:W-:Y:S02]  /*18a0*/  FFMA R38, R38, R13, R64 ;  /* 0x0000000d26267223 */ /* 0x000fe40000000040 */
[----:B------:R-:W-:-:S02]  /*18b0*/  FFMA R34, R13, R34, R40 ;  /* 0x000000220d227223 */ /* 0x000fc40000000028 */
[-C--:B------:R-:W-:Y:S01]  /*18c0*/  FFMA R64, R12, R18.reuse, R15 ;  /* 0x000000120c407223 */ /* 0x080fe2000000000f */
[----:B------:R-:W3:Y:S01]  /*18d0*/  LDS.128 R40, [R88+0x6a20] ;  /* 0x006a200058287984 */ /* 0x000ee20000000c00 */
[----:B------:R-:W-:-:S03]  /*18e0*/  FFMA R18, R13, R18, R14 ;  /* 0x000000120d127223 */ /* 0x000fc6000000000e */
[----:B------:R-:W4:Y:S01]  /*18f0*/  LDS.64 R14, [R85.X8+0xdc8] ;  /* 0x000dc800550e7984 */ /* 0x000f220000008a00 */
[-C--:B------:R-:W-:Y:S02]  /*1900*/  FFMA R65, R12, R22.reuse, R65 ;  /* 0x000000160c417223 */ /* 0x080fe40000000041 */
[----:B------:R-:W-:Y:S02]  /*1910*/  FFMA R22, R13, R22, R16 ;  /* 0x000000160d167223 */ /* 0x000fe40000000010 */
[----:B------:R-:W5:Y:S01]  /*1920*/  LDS.64 R16, [R85.X8+0xf50] ;  /* 0x000f500055107984 */ /* 0x000f620000008a00 */
[----:B--2---:R-:W-:Y:S02]  /*1930*/  FFMA R59, R56, R52, R59 ;  /* 0x00000034383b7223 */ /* 0x004fe4000000003b */
[----:B------:R-:W-:Y:S02]  /*1940*/  FFMA R58, R52, R57, R58 ;  /* 0x00000039343a7223 */ /* 0x000fe4000000003a */
[----:B------:R-:W-:-:S02]  /*1950*/  FFMA R63, R56, R48, R63 ;  /* 0x00000030383f7223 */ /* 0x000fc4000000003f */
[-C--:B------:R-:W-:Y:S02]  /*1960*/  FFMA R33, R10, R53.reuse, R59 ;  /* 0x000000350a217223 */ /* 0x080fe4000000003b */
[C---:B------:R-:W-:Y:S02]  /*1970*/  FFMA R32, R11.reuse, R53, R58 ;  /* 0x000000350b207223 */ /* 0x040fe4000000003a */
[----:B------:R-:W-:Y:S02]  /*1980*/  FFMA R48, R48, R57, R61 ;  /* 0x0000003930307223 */ /* 0x000fe4000000003d */
[----:B------:R-:W-:Y:S01]  /*1990*/  FFMA R26, R26, R13, R66 ;  /* 0x0000000d1a1a7223 */ /* 0x000fe20000000042 */
[----:B------:R-:W2:Y:S01]  /*19a0*/  LDS.128 R56, [R88+0x6320] ;  /* 0x0063200058387984 */ /* 0x000ea20000000c00 */
[-C--:B------:R-:W-:Y:S02]  /*19b0*/  FFMA R52, R11, R49.reuse, R48 ;  /* 0x000000310b347223 */ /* 0x080fe40000000030 */
[----:B------:R-:W-:-:S02]  /*19c0*/  FFMA R53, R10, R49, R63 ;  /* 0x000000310a357223 */ /* 0x000fc4000000003f */
[-C--:B------:R-:W-:Y:S02]  /*19d0*/  FFMA R48, R12, R54.reuse, R33 ;  /* 0x000000360c307223 */ /* 0x080fe40000000021 */
[C---:B0-----:R-:W-:Y:S02]  /*19e0*/  FFMA R73, R36.reuse, R27, R24 ;  /* 0x0000001b24497223 */ /* 0x041fe40000000018 */
[----:B------:R-:W-:Y:S02]  /*19f0*/  FFMA R66, R27, R37, R26 ;  /* 0x000000251b427223 */ /* 0x000fe4000000001a */
[C---:B------:R-:W-:Y:S02]  /*1a00*/  FFMA R67, R36.reuse, R39, R25 ;  /* 0x0000002724437223 */ /* 0x040fe40000000019 */
[----:B------:R-:W-:Y:S01]  /*1a10*/  FFMA R54, R13, R54, R32 ;  /* 0x000000360d367223 */ /* 0x000fe20000000020 */
[----:B------:R-:W0:Y:S01]  /*1a20*/  LDS.128 R24, [R88+0x6420] ;  /* 0x0064200058187984 */ /* 0x000e220000000c00 */
[----:B------:R-:W-:-:S02]  /*1a30*/  FFMA R11, R36, R35, R29 ;  /* 0x00000023240b7223 */ /* 0x000fc4000000001d */
[----:B------:R-:W-:Y:S02]  /*1a40*/  FFMA R10, R37, R35, R34 ;  /* 0x00000023250a7223 */ /* 0x000fe40000000022 */
[----:B------:R-:W0:Y:S01]  /*1a50*/  LDS.128 R32, [R88+0x6c20] ;  /* 0x006c200058207984 */ /* 0x000e220000000c00 */
[----:B------:R-:W-:-:S03]  /*1a60*/  FFMA R30, R13, R30, R62 ;  /* 0x0000001e0d1e7223 */ /* 0x000fc6000000003e */
[----:B------:R-:W0:Y:S01]  /*1a70*/  LDS.128 R60, [R88+0x6b20] ;  /* 0x006b2000583c7984 */ /* 0x000e220000000c00 */
[-C--:B------:R-:W-:Y:S02]  /*1a80*/  FFMA R12, R12, R50.reuse, R53 ;  /* 0x000000320c0c7223 */ /* 0x080fe40000000035 */
[----:B------:R-:W-:Y:S02]  /*1a90*/  FFMA R38, R39, R37, R38 ;  /* 0x0000002527267223 */ /* 0x000fe40000000026 */
[----:B------:R-:W-:Y:S02]  /*1aa0*/  FFMA R52, R13, R50, R52 ;  /* 0x000000320d347223 */ /* 0x000fe40000000034 */
[-C--:B------:R-:W-:Y:S02]  /*1ab0*/  FFMA R49, R36, R19.reuse, R64 ;  /* 0x0000001324317223 */ /* 0x080fe40000000040 */
[----:B------:R-:W-:Y:S02]  /*1ac0*/  FFMA R18, R37, R19, R18 ;  /* 0x0000001325127223 */ /* 0x000fe40000000012 */
[----:B-1----:R-:W-:-:S02]  /*1ad0*/  FFMA R73, R44, R20, R73 ;  /* 0x000000142c497223 */ /* 0x002fc40000000049 */
[CC--:B------:R-:W-:Y:S02]  /*1ae0*/  FFMA R65, R36.reuse, R23.reuse, R65 ;  /* 0x0000001724417223 */ /* 0x0c0fe40000000041 */
[C---:B------:R-:W-:Y:S02]  /*1af0*/  FFMA R19, R37.reuse, R23, R22 ;  /* 0x0000001725137223 */ /* 0x040fe40000000016 */
[CC--:B------:R-:W-:Y:S02]  /*1b00*/  FFMA R53, R36.reuse, R31.reuse, R28 ;  /* 0x0000001f24357223 */ /* 0x0c0fe4000000001c */
[----:B------:R-:W-:Y:S02]  /*1b10*/  FFMA R50, R37, R31, R30 ;  /* 0x0000001f25327223 */ /* 0x000fe4000000001e */
[----:B------:R-:W-:Y:S01]  /*1b20*/  FFMA R23, R36, R51, R12 ;  /* 0x0000003324177223 */ /* 0x000fe2000000000c */
[----:B------:R-:W1:Y:S01]  /*1b30*/  LDS.128 R28, [R88+0x6520] ;  /* 0x00652000581c7984 */ /* 0x000e620000000c00 */
[----:B---3--:R-:W-:-:S02]  /*1b40*/  FFMA R67, R20, R40, R67 ;  /* 0x0000002814437223 */ /* 0x008fc40000000043 */
[-C--:B------:R-:W-:Y:S02]  /*1b50*/  FFMA R13, R36, R55.reuse, R48 ;  /* 0x00000037240d7223 */ /* 0x080fe40000000030 */
[C---:B------:R-:W-:Y:S02]  /*1b60*/  FFMA R12, R37.reuse, R55, R54 ;  /* 0x00000037250c7223 */ /* 0x040fe40000000036 */
[----:B------:R-:W-:Y:S02]  /*1b70*/  FFMA R22, R37, R51, R52 ;  /* 0x0000003325167223 */ /* 0x000fe40000000034 */
[----:B------:R-:W-:Y:S02]  /*1b80*/  FFMA R40, R40, R21, R38 ;  /* 0x0000001528287223 */ /* 0x000fe40000000026 */
[----:B------:R-:W3:Y:S01]  /*1b90*/  LDS.128 R36, [R88+0x6d20] ;  /* 0x006d200058247984 */ /* 0x000ee20000000c00 */
[----:B----4-:R-:W-:Y:S02]  /*1ba0*/  FFMA R73, R14, R45, R73 ;  /* 0x0000002d0e497223 */ /* 0x010fe40000000049 */
[----:B------:R-:W-:-:S02]  /*1bb0*/  FFMA R66, R44, R21, R66 ;  /* 0x000000152c427223 */ /* 0x000fc40000000042 */
[----:B------:R-:W-:Y:S02]  /*1bc0*/  FFMA R44, R41, R15, R40 ;  /* 0x0000000f292c7223 */ /* 0x000fe40000000028 */
[----:B-----5:R-:W-:Y:S02]  /*1bd0*/  FFMA R40, R16, R46, R73 ;  /* 0x0000002e10287223 */ /* 0x020fe40000000049 */
[----:B------:R-:W4:Y:S01]  /*1be0*/  LDS.64 R72, [R85.X8+0x10d8] ;  /* 0x0010d80055487984 */ /* 0x000f220000008a00 */
[----:B--2---:R-:W-:Y:S02]  /*1bf0*/  FFMA R11, R20, R56, R11 ;  /* 0x00000038140b7223 */ /* 0x004fe4000000000b */
[----:B------:R-:W-:Y:S02]  /*1c00*/  FFMA R10, R56, R21, R10 ;  /* 0x00000015380a7223 */ /* 0x000fe4000000000a */
[C---:B------:R-:W-:Y:S02]  /*1c10*/  FFMA R67, R14.reuse, R41, R67 ;  /* 0x000000290e437223 */ /* 0x040fe40000000043 */
[----:B------:R-:W-:-:S02]  /*1c20*/  FFMA R11, R14, R57, R11 ;  /* 0x000000390e0b7223 */ /* 0x000fc4000000000b */
[----:B------:R-:W-:Y:S02]  /*1c30*/  FFMA R10, R15, R57, R10 ;  /* 0x000000390f0a7223 */ /* 0x000fe4000000000a */
[----:B------:R-:W-:Y:S02]  /*1c40*/  FFMA R41, R16, R42, R67 ;  /* 0x0000002a10297223 */ /* 0x000fe40000000043 */
[----:B0-----:R-:W-:Y:S02]  /*1c50*/  FFMA R49, R20, R24, R49 ;  /* 0x0000001814317223 */ /* 0x001fe40000000031 */
[----:B------:R-:W-:Y:S02]  /*1c60*/  FFMA R18, R24, R21, R18 ;  /* 0x0000001518127223 */ /* 0x000fe40000000012 */
[----:B------:R-:W-:Y:S02]  /*1c70*/  FFMA R42, R42, R17, R44 ;  /* 0x000000112a2a7223 */ /* 0x000fe4000000002c */
[----:B------:R-:W-:-:S02]  /*1c80*/  FFMA R65, R20, R32, R65 ;  /* 0x0000002014417223 */ /* 0x000fc40000000041 */
[-C--:B------:R-:W-:Y:S02]  /*1c90*/  FFMA R44, R16, R58.reuse, R11 ;  /* 0x0000003a102c7223 */ /* 0x080fe4000000000b */
[-C--:B------:R-:W-:Y:S02]  /*1ca0*/  FFMA R32, R32, R21.reuse, R19 ;  /* 0x0000001520207223 */ /* 0x080fe40000000013 */
[----:B------:R-:W-:Y:S02]  /*1cb0*/  FFMA R58, R17, R58, R10 ;  /* 0x0000003a113a7223 */ /* 0x000fe4000000000a */
[----:B------:R-:W-:Y:S02]  /*1cc0*/  FFMA R53, R20, R60, R53 ;  /* 0x0000003c14357223 */ /* 0x000fe40000000035 */
[----:B------:R-:W-:Y:S02]  /*1cd0*/  FFMA R50, R60, R21, R50 ;  /* 0x000000153c327223 */ /* 0x000fe40000000032 */
[----:B------:R-:W-:-:S02]  /*1ce0*/  FFMA R49, R14, R25, R49 ;  /* 0x000000190e317223 */ /* 0x000fc40000000031 */
[C---:B------:R-:W-:Y:S02]  /*1cf0*/  FFMA R10, R15.reuse, R25, R18 ;  /* 0x000000190f0a7223 */ /* 0x040fe40000000012 */
[CC--:B------:R-:W-:Y:S01]  /*1d00*/  FFMA R25, R14.reuse, R33.reuse, R65 ;  /* 0x000000210e197223 */ /* 0x0c0fe20000000041 */
[----:B------:R-:W-:Y:S01]  /*1d10*/  LDS.64 R18, [R85.X8+0x1260] ;  /* 0x0012600055127984 */ /* 0x000fe20000008a00 */
[C---:B------:R-:W-:Y:S02]  /*1d20*/  FFMA R32, R15.reuse, R33, R32 ;  /* 0x000000210f207223 */ /* 0x040fe40000000020 */
[-C--:B------:R-:W-:Y:S02]  /*1d30*/  FFMA R53, R14, R61.reuse, R53 ;  /* 0x0000003d0e357223 */ /* 0x080fe40000000035 */
[----:B------:R-:W-:Y:S02]  /*1d40*/  FFMA R50, R15, R61, R50 ;  /* 0x0000003d0f327223 */ /* 0x000fe40000000032 */
[----:B------:R-:W-:-:S02]  /*1d50*/  FFMA R25, R16, R34, R25 ;  /* 0x0000002210197223 */ /* 0x000fc40000000019 */
[----:B------:R-:W-:Y:S02]  /*1d60*/  FFMA R34, R17, R34, R32 ;  /* 0x0000002211227223 */ /* 0x000fe40000000020 */
[----:B-1----:R-:W-:Y:S02]  /*1d70*/  FFMA R32, R20, R28, R13 ;  /* 0x0000001c14207223 */ /* 0x002fe4000000000d */
[----:B------:R-:W-:Y:S02]  /*1d80*/  FFMA R60, R28, R21, R12 ;  /* 0x000000151c3c7223 */ /* 0x000fe4000000000c */
[----:B------:R-:W-:Y:S01]  /*1d90*/  FFMA R66, R45, R15, R66 ;  /* 0x0000000f2d427223 */ /* 0x000fe20000000042 */
[----:B------:R-:W-:Y:S01]  /*1da0*/  LDS.64 R12, [R85.X8+0x1570] ;  /* 0x00157000550c7984 */ /* 0x000fe20000008a00 */
[----:B------:R-:W-:Y:S02]  /*1db0*/  FFMA R56, R16, R62, R53 ;  /* 0x0000003e10387223 */ /* 0x000fe40000000035 */
[----:B---3--:R-:W-:Y:S01]  /*1dc0*/  FFMA R28, R20, R36, R23 ;  /* 0x00000024141c7223 */ /* 0x008fe20000000017 */
[----:B------:R-:W0:Y:S01]  /*1dd0*/  LDS.128 R52, [R88+0x6230] ;  /* 0x0062300058347984 */ /* 0x000e220000000c00 */
[----:B------:R-:W-:-:S02]  /*1de0*/  FFMA R62, R17, R62, R50 ;  /* 0x0000003e113e7223 */ /* 0x000fc40000000032 */
[-C--:B------:R-:W-:Y:S02]  /*1df0*/  FFMA R24, R16, R26.reuse, R49 ;  /* 0x0000001a10187223 */ /* 0x080fe40000000031 */
[----:B------:R-:W-:Y:S01]  /*1e00*/  FFMA R36, R36, R21, R22 ;  /* 0x0000001524247223 */ /* 0x000fe20000000016 */
[----:B------:R-:W1:Y:S01]  /*1e10*/  LDS.128 R48, [R88+0x6a30] ;  /* 0x006a300058307984 */ /* 0x000e620000000c00 */
[----:B------:R-:W-:Y:S02]  /*1e20*/  FFMA R57, R14, R37, R28 ;  /* 0x000000250e397223 */ /* 0x000fe4000000001c */
[----:B------:R-:W-:Y:S01]  /*1e30*/  FFMA R46, R46, R17, R66 ;  /* 0x000000112e2e7223 */ /* 0x000fe20000000042 */
[----:B------:R-:W-:Y:S01]  /*1e40*/  LDS.128 R20, [R88+0x6330] ;  /* 0x0063300058147984 */ /* 0x000fe20000000c00 */
[----:B------:R-:W-:Y:S02]  /*1e50*/  FFMA R26, R17, R26, R10 ;  /* 0x0000001a111a7223 */ /* 0x000fe4000000000a */
[-C--:B------:R-:W-:Y:S01]  /*1e60*/  FFMA R33, R14, R29.reuse, R32 ;  /* 0x0000001d0e217223 */ /* 0x080fe20000000020 */
[----:B------:R-:W2:Y:S01]  /*1e70*/  LDS.64 R10, [R85.X8+0x13e8] ;  /* 0x0013e800550a7984 */ /* 0x000ea20000008a00 */
[----:B------:R-:W-:-:S02]  /*1e80*/  FFMA R60, R15, R29, R60 ;  /* 0x0000001d0f3c7223 */ /* 0x000fc4000000003c */
[----:B------:R-:W-:Y:S01]  /*1e90*/  FFMA R36, R15, R37, R36 ;  /* 0x000000250f247223 */ /* 0x000fe20000000024 */
[----:B------:R-:W3:Y:S01]  /*1ea0*/  LDS.128 R64, [R88+0x6b30] ;  /* 0x006b300058407984 */ /* 0x000ee20000000c00 */
[C---:B----4-:R-:W-:Y:S02]  /*1eb0*/  FFMA R61, R72.reuse, R47, R40 ;  /* 0x0000002f483d7223 */ /* 0x050fe40000000028 */
[----:B------:R-:W-:Y:S02]  /*1ec0*/  FFMA R29, R72, R43, R41 ;  /* 0x0000002b481d7223 */ /* 0x000fe40000000029 */
[----:B------:R-:W-:Y:S02]  /*1ed0*/  FFMA R32, R43, R73, R42 ;  /* 0x000000492b207223 */ /* 0x000fe4000000002a */
[----:B------:R-:W4:Y:S01]  /*1ee0*/  LDS.128 R40, [R88+0x6430] ;  /* 0x0064300058287984 */ /* 0x000f220000000c00 */
[-C--:B------:R-:W-:Y:S02]  /*1ef0*/  FFMA R57, R16, R38.reuse, R57 ;  /* 0x0000002610397223 */ /* 0x080fe40000000039 */
[----:B------:R-:W-:-:S02]  /*1f00*/  FFMA R38, R17, R38, R36 ;  /* 0x0000002611267223 */ /* 0x000fc40000000024 */
[----:B------:R-:W-:Y:S02]  /*1f10*/  FFMA R36, R47, R73, R46 ;  /* 0x000000492f247223 */ /* 0x000fe4000000002e */
[-C--:B------:R-:W-:Y:S02]  /*1f20*/  FFMA R15, R72, R59.reuse, R44 ;  /* 0x0000003b480f7223 */ /* 0x080fe4000000002c */
[----:B------:R-:W5:Y:S01]  /*1f30*/  LDS.128 R44, [R88+0x6c30] ;  /* 0x006c3000582c7984 */ /* 0x000f620000000c00 */
[-C--:B------:R-:W-:Y:S02]  /*1f40*/  FFMA R28, R16, R30.reuse, R33 ;  /* 0x0000001e101c7223 */ /* 0x080fe40000000021 */
[----:B------:R-:W-:Y:S02]  /*1f50*/  FFMA R30, R17, R30, R60 ;  /* 0x0000001e111e7223 */ /* 0x000fe4000000003c */
[----:B------:R-:W-:Y:S02]  /*1f60*/  FFMA R58, R73, R59, R58 ;  /* 0x0000003b493a7223 */ /* 0x000fe4000000003a */
[----:B------:R-:W-:-:S02]  /*1f70*/  FFMA R33, R72, R27, R24 ;  /* 0x0000001b48217223 */ /* 0x000fc40000000018 */
[C---:B------:R-:W-:Y:S02]  /*1f80*/  FFMA R14, R73.reuse, R27, R26 ;  /* 0x0000001b490e7223 */ /* 0x040fe4000000001a */
[CC--:B------:R-:W-:Y:S02]  /*1f90*/  FFMA R59, R72.reuse, R35.reuse, R25 ;  /* 0x00000023483b7223 */ /* 0x0c0fe40000000019 */
[C---:B------:R-:W-:Y:S01]  /*1fa0*/  FFMA R34, R73.reuse, R35, R34 ;  /* 0x0000002349227223 */ /* 0x040fe20000000022 */
[----:B------:R-:W5:Y:S01]  /*1fb0*/  LDS.128 R24, [R88+0x6530] ;  /* 0x0065300058187984 */ /* 0x000f620000000c00 */
[C---:B------:R-:W-:Y:S02]  /*1fc0*/  FFMA R37, R72.reuse, R63, R56 ;  /* 0x0000003f48257223 */ /* 0x040fe40000000038 */
[-C--:B------:R-:W-:Y:S02]  /*1fd0*/  FFMA R17, R72, R31.reuse, R28 ;  /* 0x0000001f48117223 */ /* 0x080fe4000000001c */
[----:B------:R-:W-:-:S02]  /*1fe0*/  FFMA R16, R73, R31, R30 ;  /* 0x0000001f49107223 */ /* 0x000fc4000000001e */
[----:B0-----:R-:W-:Y:S02]  /*1ff0*/  FFMA R61, R52, R18, R61 ;  /* 0x00000012343d7223 */ /* 0x001fe4000000003d */
[----:B-1----:R-:W-:Y:S02]  /*2000*/  FFMA R35, R18, R48, R29 ;  /* 0x0000003012237223 */ /* 0x002fe4000000001d */
[----:B------:R-:W0:Y:S01]  /*2010*/  LDS.128 R28, [R88+0x6d30] ;  /* 0x006d3000581c7984 */ /* 0x000e220000000c00 */
[----:B------:R-:W-:Y:S02]  /*2020*/  FFMA R62, R73, R63, R62 ;  /* 0x0000003f493e7223 */ /* 0x000fe4000000003e */
[----:B------:R-:W-:Y:S02]  /*2030*/  FFMA R36, R52, R19, R36 ;  /* 0x0000001334247223 */ /* 0x000fe40000000024 */
[----:B--2---:R-:W-:Y:S02]  /*2040*/  FFMA R61, R10, R53, R61 ;  /* 0x000000350a3d7223 */ /* 0x004fe4000000003d */
[----:B------:R-:W-:-:S02]  /*2050*/  FFMA R15, R18, R20, R15 ;  /* 0x00000014120f7223 */ /* 0x000fc4000000000f */
[-C--:B------:R-:W-:Y:S02]  /*2060*/  FFMA R58, R20, R19.reuse, R58 ;  /* 0x00000013143a7223 */ /* 0x080fe4000000003a */
[----:B---3--:R-:W-:Y:S02]  /*2070*/  FFMA R37, R18, R64, R37 ;  /* 0x0000004012257223 */ /* 0x008fe40000000025 */
[-C--:B------:R-:W-:Y:S02]  /*2080*/  FFMA R32, R48, R19.reuse, R32 ;  /* 0x0000001330207223 */ /* 0x080fe40000000020 */
[----:B----4-:R-:W-:Y:S02]  /*2090*/  FFMA R33, R18, R40, R33 ;  /* 0x0000002812217223 */ /* 0x010fe40000000021 */
[----:B------:R-:W-:Y:S02]  /*20a0*/  FFMA R62, R64, R19, R62 ;  /* 0x00000013403e7223 */ /* 0x000fe4000000003e */
[----:B------:R-:W-:-:S02]  /*20b0*/  FFMA R36, R53, R11, R36 ;  /* 0x0000000b35247223 */ /* 0x000fc40000000024 */
[CC--:B------:R-:W-:Y:S02]  /*20c0*/  FFMA R15, R10.reuse, R21.reuse, R15 ;  /* 0x000000150a0f7223 */ /* 0x0c0fe4000000000f */
[----:B------:R-:W-:Y:S02]  /*20d0*/  FFMA R58, R11, R21, R58 ;  /* 0x000000150b3a7223 */ /* 0x000fe4000000003a */
[----:B------:R-:W-:Y:S02]  /*20e0*/  FFMA R37, R10, R65, R37 ;  /* 0x000000410a257223 */ /* 0x000fe40000000025 */
[----:B------:R-:W-:Y:S02]  /*20f0*/  FFMA R14, R40, R19, R14 ;  /* 0x00000013280e7223 */ /* 0x000fe4000000000e */
[----:B------:R-:W-:Y:S02]  /*2100*/  FFMA R35, R10, R49, R35 ;  /* 0x000000310a237223 */ /* 0x000fe40000000023 */
[----:B------:R-:W-:-:S02]  /*2110*/  FFMA R32, R49, R11, R32 ;  /* 0x0000000b31207223 */ /* 0x000fc40000000020 */
[----:B------:R-:W-:Y:S02]  /*2120*/  FFMA R48, R12, R54, R61 ;  /* 0x000000360c307223 */ /* 0x000fe4000000003d */
[----:B-----5:R-:W-:Y:S01]  /*2130*/  FFMA R34, R44, R19, R34 ;  /* 0x000000132c227223 */ /* 0x020fe20000000022 */
[----:B------:R-:W1:Y:S01]  /*2140*/  LDS.64 R60, [R85.X8+0x16f8] ;  /* 0x0016f800553c7984 */ /* 0x000e620000008a00 */
[----:B------:R-:W-:Y:S02]  /*2150*/  FFMA R33, R10, R41, R33 ;  /* 0x000000290a217223 */ /* 0x000fe40000000021 */
[----:B------:R-:W-:Y:S02]  /*2160*/  FFMA R65, R11, R65, R62 ;  /* 0x000000410b417223 */ /* 0x000fe4000000003e */
[-C--:B------:R-:W-:Y:S02]  /*2170*/  FFMA R52, R12, R22.reuse, R15 ;  /* 0x000000160c347223 */ /* 0x080fe4000000000f */
[----:B------:R-:W-:-:S02]  /*2180*/  FFMA R62, R13, R22, R58 ;  /* 0x000000160d3e7223 */ /* 0x000fc4000000003a */
[-C--:B------:R-:W-:Y:S02]  /*2190*/  FFMA R57, R72, R39.reuse, R57 ;  /* 0x0000002748397223 */ /* 0x080fe40000000039 */
[----:B------:R-:W-:Y:S02]  /*21a0*/  FFMA R73, R73, R39, R38 ;  /* 0x0000002749497223 */ /* 0x000fe40000000026 */
[----:B------:R-:W-:Y:S02]  /*21b0*/  FFMA R54, R54, R13, R36 ;  /* 0x0000000d36367223 */ /* 0x000fe40000000024 */
[C---:B------:R-:W-:Y:S02]  /*21c0*/  FFMA R49, R12.reuse, R50, R35 ;  /* 0x000000320c317223 */ /* 0x040fe40000000023 */
[----:B------:R-:W-:Y:S02]  /*21d0*/  FFMA R22, R12, R66, R37 ;  /* 0x000000420c167223 */ /* 0x000fe40000000025 */
[----:B------:R-:W-:Y:S01]  /*21e0*/  FFMA R59, R18, R44, R59 ;  /* 0x0000002c123b7223 */ /* 0x000fe2000000003b */
[----:B------:R-:W-:Y:S01]  /*21f0*/  LDS.128 R36, [R88+0x6240] ;  /* 0x0062400058247984 */ /* 0x000fe20000000c00 */
[----:B------:R-:W-:-:S02]  /*2200*/  FFMA R41, R11, R41, R14 ;  /* 0x000000290b297223 */ /* 0x000fc4000000000e */
[----:B------:R-:W-:Y:S01]  /*2210*/  FFMA R50, R50, R13, R32 ;  /* 0x0000000d32327223 */ /* 0x000fe20000000020 */
[----:B------:R-:W2:Y:S01]  /*2220*/  LDS.64 R14, [R85.X8+0x1880] ;  /* 0x00188000550e7984 */ /* 0x000ea20000008a00 */
[-C--:B------:R-:W-:Y:S02]  /*2230*/  FFMA R20, R11, R45.reuse, R34 ;  /* 0x0000002d0b147223 */ /* 0x080fe40000000022 */
[----:B------:R-:W-:Y:S02]  /*2240*/  FFMA R44, R12, R42, R33 ;  /* 0x0000002a0c2c7223 */ /* 0x000fe40000000021 */
[----:B------:R-:W3:Y:S01]  /*2250*/  LDS.128 R32, [R88+0x6a40] ;  /* 0x006a400058207984 */ /* 0x000ee20000000c00 */
[----:B------:R-:W-:-:S04]  /*2260*/  FFMA R59, R10, R45, R59 ;  /* 0x0000002d0a3b7223 */ /* 0x000fc8000000003b */
[-C--:B------:R-:W-:Y:S02]  /*2270*/  FFMA R45, R12, R46.reuse, R59 ;  /* 0x0000002e0c2d7223 */ /* 0x080fe4000000003b */
[C---:B------:R-:W-:Y:S02]  /*2280*/  FFMA R46, R13.reuse, R46, R20 ;  /* 0x0000002e0d2e7223 */ /* 0x040fe40000000014 */
[----:B------:R-:W4:Y:S01]  /*2290*/  LDS.64 R20, [R85.X8+0x1a08] ;  /* 0x001a080055147984 */ /* 0x000f220000008a00 */
[----:B------:R-:W-:-:S03]  /*22a0*/  FFMA R42, R13, R42, R41 ;  /* 0x0000002a0d2a7223 */ /* 0x000fc60000000029 */
[----:B------:R-:W5:Y:S01]  /*22b0*/  LDS.64 R40, [R85.X8+0x1b90] ;  /* 0x001b900055287984 */ /* 0x000f620000008a00 */
[----:B------:R-:W-:Y:S02]  /*22c0*/  FFMA R17, R18, R24, R17 ;  /* 0x0000001812117223 */ /* 0x000fe40000000011 */
[-C--:B------:R-:W-:Y:S02]  /*22d0*/  FFMA R16, R24, R19.reuse, R16 ;  /* 0x0000001318107223 */ /* 0x080fe40000000010 */
[----:B0-----:R-:W-:Y:S02]  /*22e0*/  FFMA R57, R18, R28, R57 ;  /* 0x0000001c12397223 */ /* 0x001fe40000000039 */
[----:B------:R-:W-:Y:S02]  /*22f0*/  FFMA R28, R28, R19, R73 ;  /* 0x000000131c1c7223 */ /* 0x000fe40000000049 */
[-C--:B------:R-:W-:Y:S02]  /*2300*/  FFMA R53, R10, R25.reuse, R17 ;  /* 0x000000190a357223 */ /* 0x080fe40000000011 */
[----:B------:R-:W-:-:S02]  /*2310*/  FFMA R24, R11, R25, R16 ;  /* 0x000000190b187223 */ /* 0x000fc40000000010 */
[-C--:B------:R-:W-:Y:S01]  /*2320*/  FFMA R25, R10, R29.reuse, R57 ;  /* 0x0000001d0a197223 */ /* 0x080fe20000000039 */
[----:B------:R-:W0:Y:S01]  /*2330*/  LDS.128 R16, [R88+0x6340] ;  /* 0x0063400058107984 */ /* 0x000e220000000c00 */
[----:B------:R-:W-:Y:S02]  /*2340*/  FFMA R10, R11, R29, R28 ;  /* 0x0000001d0b0a7223 */ /* 0x000fe4000000001c */
[CC--:B------:R-:W-:Y:S01]  /*2350*/  FFMA R11, R12.reuse, R26.reuse, R53 ;  /* 0x0000001a0c0b7223 */ /* 0x0c0fe20000000035 */
[----:B------:R-:W-:Y:S01]  /*2360*/  LDS.128 R56, [R88+0x6b40] ;  /* 0x006b400058387984 */ /* 0x000fe20000000c00 */
[----:B------:R-:W-:Y:S02]  /*2370*/  FFMA R26, R13, R26, R24 ;  /* 0x0000001a0d1a7223 */ /* 0x000fe40000000018 */
[----:B------:R-:W-:Y:S02]  /*2380*/  FFMA R12, R12, R30, R25 ;  /* 0x0000001e0c0c7223 */ /* 0x000fe40000000019 */
[----:B-1----:R-:W-:-:S02]  /*2390*/  FFMA R25, R60, R55, R48 ;  /* 0x000000373c197223 */ /* 0x002fc40000000030 */
[----:B------:R-:W-:Y:S02]  /*23a0*/  FFMA R24, R55, R61, R54 ;  /* 0x0000003d37187223 */ /* 0x000fe40000000036 */
[C---:B------:R-:W-:Y:S02]  /*23b0*/  FFMA R29, R60.reuse, R51, R49 ;  /* 0x000000333c1d7223 */ /* 0x040fe40000000031 */
[----:B------:R-:W-:Y:S02]  /*23c0*/  FFMA R28, R51, R61, R50 ;  /* 0x0000003d331c7223 */ /* 0x000fe40000000032 */
[C---:B------:R-:W-:Y:S01]  /*23d0*/  FFMA R66, R13.reuse, R66, R65 ;  /* 0x000000420d427223 */ /* 0x040fe20000000041 */
[----:B------:R-:W1:Y:S01]  /*23e0*/  LDS.128 R48, [R88+0x6440] ;  /* 0x0064400058307984 */ /* 0x000e620000000c00 */
[----:B------:R-:W-:Y:S02]  /*23f0*/  FFMA R10, R13, R30, R10 ;  /* 0x0000001e0d0a7223 */ /* 0x000fe4000000000a */
[----:B------:R-:W-:-:S02]  /*2400*/  FFMA R63, R60, R23, R52 ;  /* 0x000000173c3f7223 */ /* 0x000fc40000000034 */
[----:B------:R-:W-:Y:S01]  /*2410*/  FFMA R62, R61, R23, R62 ;  /* 0x000000173d3e7223 */ /* 0x000fe2000000003e */
[----:B------:R-:W0:Y:S01]  /*2420*/  LDS.128 R52, [R88+0x6c40] ;  /* 0x006c400058347984 */ /* 0x000e220000000c00 */
[C---:B------:R-:W-:Y:S02]  /*2430*/  FFMA R65, R60.reuse, R67, R22 ;  /* 0x000000433c417223 */ /* 0x040fe40000000016 */
[----:B------:R-:W-:Y:S02]  /*2440*/  FFMA R23, R60, R43, R44 ;  /* 0x0000002b3c177223 */ /* 0x000fe4000000002c */
[C---:B--2---:R-:W-:Y:S02]  /*2450*/  FFMA R22, R36.reuse, R14, R25 ;  /* 0x0000000e24167223 */ /* 0x044fe40000000019 */
[----:B------:R-:W-:Y:S02]  /*2460*/  FFMA R44, R36, R15, R24 ;  /* 0x0000000f242c7223 */ /* 0x000fe40000000018 */
[----:B------:R-:W-:-:S02]  /*2470*/  FFMA R13, R60, R31, R12 ;  /* 0x0000001f3c0d7223 */ /* 0x000fc4000000000c */
[----:B---3--:R-:W-:Y:S02]  /*2480*/  FFMA R36, R14, R32, R29 ;  /* 0x000000200e247223 */ /* 0x008fe4000000001d */
[-C--:B------:R-:W-:Y:S02]  /*2490*/  FFMA R11, R60, R27.reuse, R11 ;  /* 0x0000001b3c0b7223 */ /* 0x080fe4000000000b */
[C---:B------:R-:W-:Y:S02]  /*24a0*/  FFMA R12, R61.reuse, R27, R26 ;  /* 0x0000001b3d0c7223 */ /* 0x040fe4000000001a */
[----:B------:R-:W-:Y:S01]  /*24b0*/  FFMA R10, R61, R31, R10 ;  /* 0x0000001f3d0a7223 */ /* 0x000fe2000000000a */
[----:B------:R-:W2:Y:S01]  /*24c0*/  LDS.128 R24, [R88+0x6540] ;  /* 0x0065400058187984 */ /* 0x000ea20000000c00 */
[----:B------:R-:W-:-:S03]  /*24d0*/  FFMA R32, R32, R15, R28 ;  /* 0x0000000f20207223 */ /* 0x000fc6000000001c */
[----:B------:R-:W3:Y:S01]  /*24e0*/  LDS.128 R28, [R88+0x6d40] ;  /* 0x006d4000581c7984 */ /* 0x000ee20000000c00 */
[----:B------:R-:W-:Y:S02]  /*24f0*/  FFMA R42, R61, R43, R42 ;  /* 0x0000002b3d2a7223 */ /* 0x000fe4000000002a */
[C---:B----4-:R-:W-:Y:S02]  /*2500*/  FFMA R43, R20.reuse, R37, R22 ;  /* 0x00000025142b7223 */ /* 0x050fe40000000016 */
[----:B------:R-:W-:Y:S02]  /*2510*/  FFMA R44, R37, R21, R44 ;  /* 0x00000015252c7223 */ /* 0x000fe4000000002c */
[----:B------:R-:W-:Y:S02]  /*2520*/  FFMA R37, R20, R33, R36 ;  /* 0x0000002114257223 */ /* 0x000fe40000000024 */
[----:B------:R-:W-:Y:S02]  /*2530*/  FFMA R32, R33, R21, R32 ;  /* 0x0000001521207223 */ /* 0x000fe40000000020 */
[----:B-----5:R-:W-:-:S02]  /*2540*/  FFMA R37, R40, R34, R37 ;  /* 0x0000002228257223 */ /* 0x020fc40000000025 */
[----:B------:R-:W-:Y:S02]  /*2550*/  FFMA R34, R34, R41, R32 ;  /* 0x0000002922227223 */ /* 0x000fe40000000020 */
[----:B------:R-:W4:Y:S01]  /*2560*/  LDS.64 R32, [R85.X8+0x1d18] ;  /* 0x001d180055207984 */ /* 0x000f220000008a00 */
[-C--:B------:R-:W-:Y:S02]  /*2570*/  FFMA R45, R60, R47.reuse, R45 ;  /* 0x0000002f3c2d7223 */ /* 0x080fe4000000002d */
[C---:B------:R-:W-:Y:S02]  /*2580*/  FFMA R46, R61.reuse, R47, R46 ;  /* 0x0000002f3d2e7223 */ /* 0x040fe4000000002e */
[----:B0-----:R-:W-:Y:S02]  /*2590*/  FFMA R63, R14, R16, R63 ;  /* 0x000000100e3f7223 */ /* 0x001fe4000000003f */
[----:B------:R-:W-:Y:S02]  /*25a0*/  FFMA R62, R16, R15, R62 ;  /* 0x0000000f103e7223 */ /* 0x000fe4000000003e */
[----:B------:R-:W-:-:S02]  /*25b0*/  FFMA R66, R61, R67, R66 ;  /* 0x000000433d427223 */ /* 0x000fc40000000042 */
[----:B-1----:R-:W-:Y:S02]  /*25c0*/  FFMA R23, R14, R48, R23 ;  /* 0x000000300e177223 */ /* 0x002fe40000000017 */
[----:B------:R-:W-:Y:S02]  /*25d0*/  FFMA R42, R48, R15, R42 ;  /* 0x0000000f302a7223 */ /* 0x000fe4000000002a */
[-C--:B------:R-:W-:Y:S02]  /*25e0*/  FFMA R63, R20, R17.reuse, R63 ;  /* 0x00000011143f7223 */ /* 0x080fe4000000003f */
[----:B------:R-:W-:Y:S02]  /*25f0*/  FFMA R62, R21, R17, R62 ;  /* 0x00000011153e7223 */ /* 0x000fe4000000003e */
[----:B------:R-:W-:Y:S02]  /*2600*/  FFMA R45, R14, R52, R45 ;  /* 0x000000340e2d7223 */ /* 0x000fe4000000002d */
[----:B------:R-:W-:-:S02]  /*2610*/  FFMA R46, R52, R15, R46 ;  /* 0x0000000f342e7223 */ /* 0x000fc4000000002e */
[C---:B------:R-:W-:Y:S02]  /*2620*/  FFMA R65, R14.reuse, R56, R65 ;  /* 0x000000380e417223 */ /* 0x040fe40000000041 */
[----:B--2---:R-:W-:Y:S02]  /*2630*/  FFMA R22, R14, R24, R11 ;  /* 0x000000180e167223 */ /* 0x004fe4000000000b */
[-C--:B------:R-:W-:Y:S02]  /*2640*/  FFMA R12, R24, R15.reuse, R12 ;  /* 0x0000000f180c7223 */ /* 0x080fe4000000000c */
[----:B---3--:R-:W-:Y:S02]  /*2650*/  FFMA R13, R14, R28, R13 ;  /* 0x0000001c0e0d7223 */ /* 0x008fe4000000000d */
[----:B------:R-:W-:Y:S02]  /*2660*/  FFMA R66, R56, R15, R66 ;  /* 0x0000000f38427223 */ /* 0x000fe40000000042 */
[----:B------:R-:W-:-:S02]  /*2670*/  FFMA R23, R20, R49, R23 ;  /* 0x0000003114177223 */ /* 0x000fc40000000017 */
[----:B------:R-:W-:Y:S02]  /*2680*/  FFMA R56, R21, R49, R42 ;  /* 0x0000003115387223 */ /* 0x000fe4000000002a */
[C---:B------:R-:W-:Y:S02]  /*2690*/  FFMA R36, R40.reuse, R38, R43 ;  /* 0x0000002628247223 */ /* 0x040fe4000000002b */
[----:B------:R-:W-:Y:S01]  /*26a0*/  FFMA R16, R40, R18, R63 ;  /* 0x0000001228107223 */ /* 0x000fe2000000003f */
[----:B------:R-:W-:Y:S01]  /*26b0*/  LDS.64 R42, [R85.X8+0x1ea0] ;  /* 0x001ea000552a7984 */ /* 0x000fe20000008a00 */
[----:B------:R-:W-:Y:S02]  /*26c0*/  FFMA R49, R20, R53, R45 ;  /* 0x0000003514317223 */ /* 0x000fe4000000002d */
[----:B------:R-:W-:Y:S02]  /*26d0*/  FFMA R28, R28, R15, R10 ;  /* 0x0000000f1c1c7223 */ /* 0x000fe4000000000a */
[----:B------:R-:W-:Y:S01]  /*26e0*/  FFMA R38, R38, R41, R44 ;  /* 0x0000002926267223 */ /* 0x000fe2000000002c */
[----:B------:R-:W-:Y:S01]  /*26f0*/  LDS.64 R10, [R85.X8+0x21b0] ;  /* 0x0021b000550a7984 */ /* 0x000fe20000008a00 */
[----:B------:R-:W-:-:S02]  /*2700*/  FFMA R17, R20, R57, R65 ;  /* 0x0000003914117223 */ /* 0x000fc40000000041 */
[----:B------:R-:W-:Y:S02]  /*2710*/  FFMA R18, R41, R18, R62 ;  /* 0x0000001229127223 */ /* 0x000fe4000000003e */
[C---:B------:R-:W-:Y:S01]  /*2720*/  FFMA R53, R21.reuse, R53, R46 ;  /* 0x0000003515357223 */ /* 0x040fe2000000002e */
[----:B------:R-:W-:Y:S01]  /*2730*/  LDS.128 R60, [R88+0x6a50] ;  /* 0x006a5000583c7984 */ /* 0x000fe20000000c00 */
[CC--:B------:R-:W-:Y:S02]  /*2740*/  FFMA R15, R20.reuse, R25.reuse, R22 ;  /* 0x00000019140f7223 */ /* 0x0c0fe40000000016 */
[----:B------:R-:W-:Y:S01]  /*2750*/  FFMA R12, R21, R25, R12 ;  /* 0x00000019150c7223 */ /* 0x000fe2000000000c */
[----:B------:R-:W0:Y:S01]  /*2760*/  LDS.128 R44, [R88+0x6250] ;  /* 0x00625000582c7984 */ /* 0x000e220000000c00 */
[----:B------:R-:W-:Y:S02]  /*2770*/  FFMA R13, R20, R29, R13 ;  /* 0x0000001d140d7223 */ /* 0x000fe4000000000d */
[----:B------:R-:W-:-:S02]  /*2780*/  FFMA R52, R40, R50, R23 ;  /* 0x0000003228347223 */ /* 0x000fc40000000017 */
[C---:B------:R-:W-:Y:S02]  /*2790*/  FFMA R56, R41.reuse, R50, R56 ;  /* 0x0000003229387223 */ /* 0x040fe40000000038 */
[C---:B------:R-:W-:Y:S02]  /*27a0*/  FFMA R17, R40.reuse, R58, R17 ;  /* 0x0000003a28117223 */ /* 0x040fe40000000011 */
[C---:B------:R-:W-:Y:S02]  /*27b0*/  FFMA R50, R40.reuse, R54, R49 ;  /* 0x0000003628327223 */ /* 0x040fe40000000031 */
[CC--:B------:R-:W-:Y:S01]  /*27c0*/  FFMA R24, R40.reuse, R26.reuse, R15 ;  /* 0x0000001a28187223 */ /* 0x0c0fe2000000000f */
[----:B------:R-:W-:Y:S01]  /*27d0*/  LDS.64 R48, [R85.X8+0x2028] ;  /* 0x0020280055307984 */ /* 0x000fe20000008a00 */
[----:B------:R-:W-:Y:S02]  /*27e0*/  FFMA R26, R41, R26, R12 ;  /* 0x0000001a291a7223 */ /* 0x000fe4000000000c */
[----:B------:R-:W-:-:S02]  /*27f0*/  FFMA R40, R40, R30, R13 ;  /* 0x0000001e28287223 */ /* 0x000fc4000000000d */
[C---:B------:R-:W-:Y:S01]  /*2800*/  FFMA R66, R21.reuse, R57, R66 ;  /* 0x0000003915427223 */ /* 0x040fe20000000042 */
[----:B------:R-:W1:Y:S01]  /*2810*/  LDS.128 R12, [R88+0x6b50] ;  /* 0x006b5000580c7984 */ /* 0x000e620000000c00 */
[----:B------:R-:W-:-:S03]  /*2820*/  FFMA R28, R21, R29, R28 ;  /* 0x0000001d151c7223 */ /* 0x000fc6000000001c */
[----:B------:R-:W2:Y:S01]  /*2830*/  LDS.128 R20, [R88+0x6450] ;  /* 0x0064500058147984 */ /* 0x000ea20000000c00 */
[----:B------:R-:W-:Y:S02]  /*2840*/  FFMA R30, R41, R30, R28 ;  /* 0x0000001e291e7223 */ /* 0x000fe4000000001c */
[C---:B----4-:R-:W-:Y:S02]  /*2850*/  FFMA R25, R32.reuse, R39, R36 ;  /* 0x0000002720197223 */ /* 0x050fe40000000024 */
[----:B------:R-:W-:Y:S02]  /*2860*/  FFMA R38, R39, R33, R38 ;  /* 0x0000002127267223 */ /* 0x000fe40000000026 */
[C---:B------:R-:W-:Y:S02]  /*2870*/  FFMA R29, R32.reuse, R35, R37 ;  /* 0x00000023201d7223 */ /* 0x040fe40000000025 */
[----:B------:R-:W-:Y:S02]  /*2880*/  FFMA R28, R35, R33, R34 ;  /* 0x00000021231c7223 */ /* 0x000fe40000000022 */
[----:B------:R-:W-:-:S02]  /*2890*/  FFMA R39, R32, R19, R16 ;  /* 0x0000001320277223 */ /* 0x000fc40000000010 */
[----:B------:R-:W-:Y:S02]  /*28a0*/  FFMA R36, R33, R19, R18 ;  /* 0x0000001321247223 */ /* 0x000fe40000000012 */
[C---:B------:R-:W-:Y:S02]  /*28b0*/  FFMA R35, R32.reuse, R59, R17 ;  /* 0x0000003b20237223 */ /* 0x040fe40000000011 */
[----:B------:R-:W3:Y:S01]  /*28c0*/  LDS.128 R16, [R88+0x6c50] ;  /* 0x006c500058107984 */ /* 0x000ee20000000c00 */
[C---:B------:R-:W-:Y:S02]  /*28d0*/  FFMA R58, R41.reuse, R58, R66 ;  /* 0x0000003a293a7223 */ /* 0x040fe40000000042 */
[----:B------:R-:W-:Y:S01]  /*28e0*/  FFMA R54, R41, R54, R53 ;  /* 0x0000003629367223 */ /* 0x000fe20000000035 */
[----:B------:R-:W-:Y:S01]  /*28f0*/  LDS.128 R64, [R88+0x6350] ;  /* 0x0063500058407984 */ /* 0x000fe20000000c00 */
[-C--:B------:R-:W-:Y:S02]  /*2900*/  FFMA R37, R32, R51.reuse, R52 ;  /* 0x0000003320257223 */ /* 0x080fe40000000034 */
[----:B------:R-:W-:-:S02]  /*2910*/  FFMA R34, R33, R51, R56 ;  /* 0x0000003321227223 */ /* 0x000fc40000000038 */
[C---:B------:R-:W-:Y:S01]  /*2920*/  FFMA R53, R32.reuse, R55, R50 ;  /* 0x0000003720357223 */ /* 0x040fe20000000032 */
[----:B------:R-:W-:Y:S01]  /*2930*/  LDS.64 R56, [R85.X8+0x2338] ;  /* 0x0023380055387984 */ /* 0x000fe20000008a00 */
[C---:B------:R-:W-:Y:S02]  /*2940*/  FFMA R41, R32.reuse, R31, R40 ;  /* 0x0000001f20297223 */ /* 0x040fe40000000028 */
[C---:B------:R-:W-:Y:S02]  /*2950*/  FFMA R59, R33.reuse, R59, R58 ;  /* 0x0000003b213b7223 */ /* 0x040fe4000000003a */
[C---:B------:R-:W-:Y:S02]  /*2960*/  FFMA R54, R33.reuse, R55, R54 ;  /* 0x0000003721367223 */ /* 0x040fe40000000036 */
[-C--:B------:R-:W-:Y:S02]  /*2970*/  FFMA R51, R32, R27.reuse, R24 ;  /* 0x0000001b20337223 */ /* 0x080fe40000000018 */
[----:B------:R-:W-:-:S02]  /*2980*/  FFMA R40, R33, R27, R26 ;  /* 0x0000001b21287223 */ /* 0x000fc4000000001a */
[----:B------:R-:W-:Y:S02]  /*2990*/  FFMA R50, R33, R31, R30 ;  /* 0x0000001f21327223 */ /* 0x000fe4000000001e */
[----:B0-----:R-:W-:Y:S02]  /*29a0*/  FFMA R32, R44, R42, R25 ;  /* 0x0000002a2c207223 */ /* 0x001fe40000000019 */
[----:B------:R-:W-:Y:S01]  /*29b0*/  FFMA R33, R42, R60, R29 ;  /* 0x0000003c2a217223 */ /* 0x000fe2000000001d */
[----:B------:R-:W0:Y:S01]  /*29c0*/  LDS.128 R24, [R88+0x6550] ;  /* 0x0065500058187984 */ /* 0x000e220000000c00 */
[----:B------:R-:W-:-:S03]  /*29d0*/  FFMA R60, R60, R43, R28 ;  /* 0x0000002b3c3c7223 */ /* 0x000fc6000000001c */
[----:B------:R-:W4:Y:S01]  /*29e0*/  LDS.128 R28, [R88+0x6d50] ;  /* 0x006d5000581c7984 */ /* 0x000f220000000c00 */
[----:B-1----:R-:W-:Y:S02]  /*29f0*/  FFMA R35, R42, R12, R35 ;  /* 0x0000000c2a237223 */ /* 0x002fe40000000023 */
[-C--:B------:R-:W-:Y:S02]  /*2a00*/  FFMA R12, R12, R43.reuse, R59 ;  /* 0x0000002b0c0c7223 */ /* 0x080fe4000000003b */
[----:B--2---:R-:W-:Y:S02]  /*2a10*/  FFMA R37, R42, R20, R37 ;  /* 0x000000142a257223 */ /* 0x004fe40000000025 */
[-C--:B------:R-:W-:Y:S02]  /*2a20*/  FFMA R34, R20, R43.reuse, R34 ;  /* 0x0000002b14227223 */ /* 0x080fe40000000022 */
[----:B------:R-:W-:Y:S02]  /*2a30*/  FFMA R38, R44, R43, R38 ;  /* 0x0000002b2c267223 */ /* 0x000fe40000000026 */
[----:B------:R-:W-:-:S02]  /*2a40*/  FFMA R33, R48, R61, R33 ;  /* 0x0000003d30217223 */ /* 0x000fc40000000021 */
[CC--:B------:R-:W-:Y:S02]  /*2a50*/  FFMA R35, R48.reuse, R13.reuse, R35 ;  /* 0x0000000d30237223 */ /* 0x0c0fe40000000023 */
[C---:B------:R-:W-:Y:S02]  /*2a60*/  FFMA R12, R49.reuse, R13, R12 ;  /* 0x0000000d310c7223 */ /* 0x040fe4000000000c */
[CC--:B------:R-:W-:Y:S02]  /*2a70*/  FFMA R37, R48.reuse, R21.reuse, R37 ;  /* 0x0000001530257223 */ /* 0x0c0fe40000000025 */
[----:B------:R-:W-:Y:S02]  /*2a80*/  FFMA R34, R49, R21, R34 ;  /* 0x0000001531227223 */ /* 0x000fe40000000022 */
[----:B------:R-:W-:Y:S02]  /*2a90*/  FFMA R55, R48, R45, R32 ;  /* 0x0000002d30377223 */ /* 0x000fe40000000020 */
[----:B------:R-:W-:-:S02]  /*2aa0*/  FFMA R38, R45, R49, R38 ;  /* 0x000000312d267223 */ /* 0x000fc40000000026 */
[C---:B------:R-:W-:Y:S02]  /*2ab0*/  FFMA R20, R10.reuse, R14, R35 ;  /* 0x0000000e0a147223 */ /* 0x040fe40000000023 */
[----:B------:R-:W-:Y:S02]  /*2ac0*/  FFMA R21, R10, R22, R37 ;  /* 0x000000160a157223 */ /* 0x000fe40000000025 */
[----:B---3--:R-:W-:Y:S02]  /*2ad0*/  FFMA R53, R42, R16, R53 ;  /* 0x000000102a357223 */ /* 0x008fe40000000035 */
[----:B------:R-:W-:Y:S02]  /*2ae0*/  FFMA R45, R10, R62, R33 ;  /* 0x0000003e0a2d7223 */ /* 0x000fe40000000021 */
[C---:B------:R-:W-:Y:S02]  /*2af0*/  FFMA R14, R11.reuse, R14, R12 ;  /* 0x0000000e0b0e7223 */ /* 0x040fe4000000000c */
[----:B------:R-:W-:Y:S01]  /*2b00*/  FFMA R22, R11, R22, R34 ;  /* 0x000000160b167223 */ /* 0x000fe20000000022 */
[----:B------:R-:W-:Y:S01]  /*2b10*/  LDS.64 R12, [R85.X8+0x24c0] ;  /* 0x0024c000550c7984 */ /* 0x000fe20000008a00 */
[----:B------:R-:W-:-:S03]  /*2b20*/  FFMA R54, R16, R43, R54 ;  /* 0x0000002b10367223 */ /* 0x000fc60000000036 */
[----:B------:R-:W1:Y:S01]  /*2b30*/  LDS.128 R32, [R88+0x6260] ;  /* 0x0062600058207984 */ /* 0x000e620000000c00 */
[-C--:B------:R-:W-:Y:S02]  /*2b40*/  FFMA R53, R48, R17.reuse, R53 ;  /* 0x0000001130357223 */ /* 0x080fe40000000035 */
[----:B------:R-:W-:Y:S02]  /*2b50*/  FFMA R54, R49, R17, R54 ;  /* 0x0000001131367223 */ /* 0x000fe40000000036 */
[----:B------:R-:W2:Y:S01]  /*2b60*/  LDS.64 R16, [R85.X8+0x2648] ;  /* 0x0026480055107984 */ /* 0x000ea20000008a00 */
[----:B------:R-:W-:-:S03]  /*2b70*/  FFMA R59, R10, R18, R53 ;  /* 0x000000120a3b7223 */ /* 0x000fc60000000035 */
[----:B------:R-:W3:Y:S01]  /*2b80*/  LDS.64 R52, [R85.X8+0x27d0] ;  /* 0x0027d00055347984 */ /* 0x000ee20000008a00 */
[----:B------:R-:W-:Y:S02]  /*2b90*/  FFMA R44, R10, R46, R55 ;  /* 0x0000002e0a2c7223 */ /* 0x000fe40000000037 */
[----:B------:R-:W-:Y:S02]  /*2ba0*/  FFMA R18, R11, R18, R54 ;  /* 0x000000120b127223 */ /* 0x000fe40000000036 */
[----:B------:R-:W5:Y:S01]  /*2bb0*/  LDS.64 R54, [R85.X8+0x2958] ;  /* 0x0029580055367984 */ /* 0x000f620000008a00 */
[----:B0-----:R-:W-:Y:S02]  /*2bc0*/  FFMA R51, R42, R24, R51 ;  /* 0x000000182a337223 */ /* 0x001fe40000000033 */
[----:B------:R-:W-:Y:S02]  /*2bd0*/  FFMA R40, R24, R43, R40 ;  /* 0x0000002b18287223 */ /* 0x000fe40000000028 */
[----:B----4-:R-:W-:-:S02]  /*2be0*/  FFMA R41, R42, R28, R41 ;  /* 0x0000001c2a297223 */ /* 0x010fc40000000029 */
[----:B------:R-:W-:Y:S02]  /*2bf0*/  FFMA R50, R28, R43, R50 ;  /* 0x0000002b1c327223 */ /* 0x000fe40000000032 */
[----:B------:R-:W-:Y:S02]  /*2c00*/  FFMA R60, R61, R49, R60 ;  /* 0x000000313d3c7223 */ /* 0x000fe4000000003c */
[CC--:B------:R-:W-:Y:S02]  /*2c10*/  FFMA R61, R48.reuse, R25.reuse, R51 ;  /* 0x00000019303d7223 */ /* 0x0c0fe40000000033 */
[----:B------:R-:W-:Y:S02]  /*2c20*/  FFMA R28, R49, R25, R40 ;  /* 0x00000019311c7223 */ /* 0x000fe40000000028 */
[----:B------:R-:W-:Y:S02]  /*2c30*/  FFMA R25, R48, R29, R41 ;  /* 0x0000001d30197223 */ /* 0x000fe40000000029 */
[----:B------:R-:W-:-:S02]  /*2c40*/  FFMA R39, R42, R64, R39 ;  /* 0x000000402a277223 */ /* 0x000fc40000000027 */
[----:B------:R-:W-:Y:S02]  /*2c50*/  FFMA R29, R49, R29, R50 ;  /* 0x0000001d311d7223 */ /* 0x000fe40000000032 */
[----:B------:R-:W-:Y:S02]  /*2c60*/  FFMA R36, R64, R43, R36 ;  /* 0x0000002b40247223 */ /* 0x000fe40000000024 */
[----:B------:R-:W-:Y:S01]  /*2c70*/  FFMA R46, R46, R11, R38 ;  /* 0x0000000b2e2e7223 */ /* 0x000fe20000000026 */
[----:B------:R-:W0:Y:S01]  /*2c80*/  LDS.128 R40, [R88+0x6360] ;  /* 0x0063600058287984 */ /* 0x000e220000000c00 */
[C---:B------:R-:W-:Y:S02]  /*2c90*/  FFMA R24, R10.reuse, R26, R61 ;  /* 0x0000001a0a187223 */ /* 0x040fe4000000003d */
[----:B------:R-:W-:Y:S02]  /*2ca0*/  FFMA R25, R10, R30, R25 ;  /* 0x0000001e0a197223 */ /* 0x000fe40000000019 */
[----:B------:R-:W-:-:S02]  /*2cb0*/  FFMA R39, R48, R65, R39 ;  /* 0x0000004130277223 */ /* 0x000fc40000000027 */
[C---:B------:R-:W-:Y:S02]  /*2cc0*/  FFMA R26, R11.reuse, R26, R28 ;  /* 0x0000001a0b1a7223 */ /* 0x040fe4000000001c */
[----:B------:R-:W-:Y:S02]  /*2cd0*/  FFMA R30, R11, R30, R29 ;  /* 0x0000001e0b1e7223 */ /* 0x000fe4000000001d */
[----:B------:R-:W-:Y:S02]  /*2ce0*/  FFMA R36, R49, R65, R36 ;  /* 0x0000004131247223 */ /* 0x000fe40000000024 */
[----:B------:R-:W-:Y:S01]  /*2cf0*/  FFMA R29, R56, R47, R44 ;  /* 0x0000002f381d7223 */ /* 0x000fe2000000002c */
[----:B------:R-:W-:Y:S01]  /*2d00*/  LDS.128 R48, [R88+0x6b60] ;  /* 0x006b600058307984 */ /* 0x000fe20000000c00 */
[----:B------:R-:W-:Y:S02]  /*2d10*/  FFMA R28, R47, R57, R46 ;  /* 0x000000392f1c7223 */ /* 0x000fe4000000002e */
[----:B------:R-:W-:-:S02]  /*2d20*/  FFMA R62, R62, R11, R60 ;  /* 0x0000000b3e3e7223 */ /* 0x000fc4000000003c */
[-C--:B------:R-:W-:Y:S02]  /*2d30*/  FFMA R58, R10, R66.reuse, R39 ;  /* 0x000000420a3a7223 */ /* 0x080fe40000000027 */
[----:B------:R-:W-:Y:S02]  /*2d40*/  FFMA R66, R11, R66, R36 ;  /* 0x000000420b427223 */ /* 0x000fe40000000024 */
[C---:B-1----:R-:W-:Y:S01]  /*2d50*/  FFMA R29, R32.reuse, R12, R29 ;  /* 0x0000000c201d7223 */ /* 0x042fe2000000001d */
[----:B------:R-:W-:Y:S01]  /*2d60*/  LDS.128 R36, [R88+0x6a60] ;  /* 0x006a600058247984 */ /* 0x000fe20000000c00 */
[----:B------:R-:W-:Y:S02]  /*2d70*/  FFMA R28, R32, R13, R28 ;  /* 0x0000000d201c7223 */ /* 0x000fe4000000001c */
[C---:B------:R-:W-:Y:S02]  /*2d80*/  FFMA R65, R56.reuse, R63, R45 ;  /* 0x0000003f38417223 */ /* 0x040fe4000000002d */
[----:B------:R-:W-:Y:S01]  /*2d90*/  FFMA R62, R63, R57, R62 ;  /* 0x000000393f3e7223 */ /* 0x000fe2000000003e */
[----:B------:R-:W1:Y:S01]  /*2da0*/  LDS.128 R44, [R88+0x6c60] ;  /* 0x006c6000582c7984 */ /* 0x000e620000000c00 */
[----:B------:R-:W-:-:S02]  /*2db0*/  FFMA R63, R56, R67, R58 ;  /* 0x00000043383f7223 */ /* 0x000fc4000000003a */
[----:B------:R-:W-:Y:S02]  /*2dc0*/  FFMA R66, R57, R67, R66 ;  /* 0x0000004339427223 */ /* 0x000fe40000000042 */
[----:B--2---:R-:W-:Y:S02]  /*2dd0*/  FFMA R29, R16, R33, R29 ;  /* 0x00000021101d7223 */ /* 0x004fe4000000001d */
[----:B------:R-:W-:Y:S02]  /*2de0*/  FFMA R28, R33, R17, R28 ;  /* 0x00000011211c7223 */ /* 0x000fe4000000001c */
[C---:B------:R-:W-:Y:S02]  /*2df0*/  FFMA R67, R56.reuse, R15, R20 ;  /* 0x0000000f38437223 */ /* 0x040fe40000000014 */
[-C--:B------:R-:W-:Y:S02]  /*2e00*/  FFMA R11, R56, R23.reuse, R21 ;  /* 0x00000017380b7223 */ /* 0x080fe40000000015 */
[----:B------:R-:W-:-:S02]  /*2e10*/  FFMA R10, R57, R23, R22 ;  /* 0x00000017390a7223 */ /* 0x000fc40000000016 */
[----:B------:R-:W2:Y:S01]  /*2e20*/  LDS.128 R20, [R88+0x6460] ;  /* 0x0064600058147984 */ /* 0x000ea20000000c00 */
[----:B---3--:R-:W-:Y:S02]  /*2e30*/  FFMA R29, R52, R34, R29 ;  /* 0x00000022341d7223 */ /* 0x008fe4000000001d */
[----:B------:R-:W-:Y:S02]  /*2e40*/  FFMA R28, R34, R53, R28 ;  /* 0x00000035221c7223 */ /* 0x000fe4000000001c */
[C---:B------:R-:W-:Y:S02]  /*2e50*/  FFMA R64, R57.reuse, R15, R14 ;  /* 0x0000000f39407223 */ /* 0x040fe4000000000e */
[CC--:B------:R-:W-:Y:S02]  /*2e60*/  FFMA R61, R56.reuse, R19.reuse, R59 ;  /* 0x00000013383d7223 */ /* 0x0c0fe4000000003b */
[----:B------:R-:W-:Y:S02]  /*2e70*/  FFMA R60, R57, R19, R18 ;  /* 0x00000013393c7223 */ /* 0x000fe40000000012 */
[----:B------:R-:W-:-:S02]  /*2e80*/  FFMA R15, R56, R27, R24 ;  /* 0x0000001b380f7223 */ /* 0x000fc40000000018 */
[----:B------:R-:W-:Y:S02]  /*2e90*/  FFMA R19, R56, R31, R25 ;  /* 0x0000001f38137223 */ /* 0x000fe40000000019 */
[C---:B------:R-:W-:Y:S02]  /*2ea0*/  FFMA R14, R57.reuse, R27, R26 ;  /* 0x0000001b390e7223 */ /* 0x040fe4000000001a */
[----:B------:R-:W-:Y:S01]  /*2eb0*/  FFMA R18, R57, R31, R30 ;  /* 0x0000001f39127223 */ /* 0x000fe2000000001e */
[----:B------:R-:W3:Y:S01]  /*2ec0*/  LDS.128 R24, [R88+0x6560] ;  /* 0x0065600058187984 */ /* 0x000ee20000000c00 */
[----:B-----5:R-:W-:Y:S02]  /*2ed0*/  FFMA R57, R54, R35, R29 ;  /* 0x0000002336397223 */ /* 0x020fe4000000001d */
[----:B------:R-:W-:Y:S02]  /*2ee0*/  FFMA R56, R35, R55, R28 ;  /* 0x0000003723387223 */ /* 0x000fe4000000001c */
[----:B------:R-:W4:Y:S01]  /*2ef0*/  LDS.128 R28, [R88+0x6d60] ;  /* 0x006d6000581c7984 */ /* 0x000f220000000c00 */
[----:B0-----:R-:W-:-:S02]  /*2f00*/  FFMA R63, R12, R40, R63 ;  /* 0x000000280c3f7223 */ /* 0x001fc4000000003f */
[-C--:B------:R-:W-:Y:S01]  /*2f10*/  FFMA R66, R40, R13.reuse, R66 ;  /* 0x0000000d28427223 */ /* 0x080fe20000000042 */
[----:B------:R-:W-:Y:S01]  /*2f20*/  LDS.128 R32, [R88+0x6a70] ;  /* 0x006a700058207984 */ /* 0x000fe20000000c00 */
[----:B-1----:R-:W-:Y:S02]  /*2f30*/  FFMA R61, R12, R44, R61 ;  /* 0x0000002c0c3d7223 */ /* 0x002fe4000000003d */
[----:B------:R-:W-:Y:S02]  /*2f40*/  FFMA R60, R44, R13, R60 ;  /* 0x0000000d2c3c7223 */ /* 0x000fe4000000003c */
[----:B------:R-:W-:Y:S02]  /*2f50*/  FFMA R65, R12, R36, R65 ;  /* 0x000000240c417223 */ /* 0x000fe40000000041 */
[----:B------:R-:W-:Y:S02]  /*2f60*/  FFMA R63, R16, R41, R63 ;  /* 0x00000029103f7223 */ /* 0x000fe4000000003f */
[----:B--2---:R-:W-:-:S02]  /*2f70*/  FFMA R40, R12, R20, R11 ;  /* 0x000000140c287223 */ /* 0x004fc4000000000b */
[----:B------:R-:W-:Y:S02]  /*2f80*/  FFMA R20, R20, R13, R10 ;  /* 0x0000000d14147223 */ /* 0x000fe4000000000a */
[C---:B------:R-:W-:Y:S01]  /*2f90*/  FFMA R66, R17.reuse, R41, R66 ;  /* 0x0000002911427223 */ /* 0x040fe20000000042 */
[----:B------:R-:W-:Y:S01]  /*2fa0*/  LDS.64 R10, [R85.X8+0x2ae0] ;  /* 0x002ae000550a7984 */ /* 0x000fe20000008a00 */
[----:B------:R-:W-:Y:S02]  /*2fb0*/  FFMA R20, R17, R21, R20 ;  /* 0x0000001511147223 */ /* 0x000fe40000000014 */
[----:B------:R-:W-:Y:S02]  /*2fc0*/  FFMA R62, R36, R13, R62 ;  /* 0x0000000d243e7223 */ /* 0x000fe4000000003e */
[C---:B------:R-:W-:Y:S02]  /*2fd0*/  FFMA R41, R16.reuse, R21, R40 ;  /* 0x0000001510297223 */ /* 0x040fe40000000028 */
[----:B------:R-:W-:-:S02]  /*2fe0*/  FFMA R61, R16, R45, R61 ;  /* 0x0000002d103d7223 */ /* 0x000fc4000000003d */
[C---:B------:R-:W-:Y:S02]  /*2ff0*/  FFMA R67, R12.reuse, R48, R67 ;  /* 0x000000300c437223 */ /* 0x040fe40000000043 */
[----:B------:R-:W-:Y:S02]  /*3000*/  FFMA R60, R17, R45, R60 ;  /* 0x0000002d113c7223 */ /* 0x000fe4000000003c */
[----:B---3--:R-:W-:Y:S01]  /*3010*/  FFMA R15, R12, R24, R15 ;  /* 0x000000180c0f7223 */ /* 0x008fe2000000000f */
[----:B------:R-:W-:Y:S01]  /*3020*/  LDS.64 R44, [R85.X8+0x2f78] ;  /* 0x002f7800552c7984 */ /* 0x000fe20000008a00 */
[-C--:B------:R-:W-:Y:S02]  /*3030*/  FFMA R14, R24, R13.reuse, R14 ;  /* 0x0000000d180e7223 */ /* 0x080fe4000000000e */
[----:B------:R-:W-:Y:S02]  /*3040*/  FFMA R64, R48, R13, R64 ;  /* 0x0000000d30407223 */ /* 0x000fe40000000040 */
[----:B----4-:R-:W-:-:S02]  /*3050*/  FFMA R19, R12, R28, R19 ;  /* 0x0000001c0c137223 */ /* 0x010fc40000000013 */
[----:B------:R-:W-:Y:S02]  /*3060*/  FFMA R18, R28, R13, R18 ;  /* 0x0000000d1c127223 */ /* 0x000fe40000000012 */
[----:B------:R-:W-:Y:S02]  /*3070*/  FFMA R65, R16, R37, R65 ;  /* 0x0000002510417223 */ /* 0x000fe40000000041 */
[-C--:B------:R-:W-:Y:S02]  /*3080*/  FFMA R20, R53, R22.reuse, R20 ;  /* 0x0000001635147223 */ /* 0x080fe40000000014 */
[----:B------:R-:W-:Y:S02]  /*3090*/  FFMA R62, R37, R17, R62 ;  /* 0x00000011253e7223 */ /* 0x000fe4000000003e */
[C---:B------:R-:W-:Y:S02]  /*30a0*/  FFMA R41, R52.reuse, R22, R41 ;  /* 0x0000001634297223 */ /* 0x040fe40000000029 */
[----:B------:R-:W-:-:S02]  /*30b0*/  FFMA R61, R52, R46, R61 ;  /* 0x0000002e343d7223 */ /* 0x000fc4000000003d */
[C---:B------:R-:W-:Y:S02]  /*30c0*/  FFMA R67, R16.reuse, R49, R67 ;  /* 0x0000003110437223 */ /* 0x040fe40000000043 */
[----:B------:R-:W-:Y:S02]  /*30d0*/  FFMA R60, R53, R46, R60 ;  /* 0x0000002e353c7223 */ /* 0x000fe4000000003c */
[-C--:B------:R-:W-:Y:S02]  /*30e0*/  FFMA R15, R16, R25.reuse, R15 ;  /* 0x00000019100f7223 */ /* 0x080fe4000000000f */
[C---:B------:R-:W-:Y:S02]  /*30f0*/  FFMA R14, R17.reuse, R25, R14 ;  /* 0x00000019110e7223 */ /* 0x040fe4000000000e */
[----:B------:R-:W-:Y:S02]  /*3100*/  FFMA R64, R17, R49, R64 ;  /* 0x0000003111407223 */ /* 0x000fe40000000040 */
[----:B------:R-:W-:Y:S01]  /*3110*/  FFMA R63, R52, R42, R63 ;  /* 0x0000002a343f7223 */ /* 0x000fe2000000003f */
[----:B------:R-:W-:Y:S01]  /*3120*/  LDS.64 R48, [R85.X8+0x2c68] ;  /* 0x002c680055307984 */ /* 0x000fe20000008a00 */
[----:B------:R-:W-:-:S02]  /*3130*/  FFMA R19, R16, R29, R19 ;  /* 0x0000001d10137223 */ /* 0x000fc40000000013 */
[----:B------:R-:W-:Y:S02]  /*3140*/  FFMA R18, R17, R29, R18 ;  /* 0x0000001d11127223 */ /* 0x000fe40000000012 */
[----:B------:R-:W-:Y:S02]  /*3150*/  FFMA R59, R52, R38, R65 ;  /* 0x00000026343b7223 */ /* 0x000fe40000000041 */
[----:B------:R-:W-:Y:S02]  /*3160*/  FFMA R66, R53, R42, R66 ;  /* 0x0000002a35427223 */ /* 0x000fe40000000042 */
[----:B------:R-:W-:Y:S02]  /*3170*/  FFMA R58, R38, R53, R62 ;  /* 0x00000035263a7223 */ /* 0x000fe4000000003e */
[-C--:B------:R-:W-:Y:S02]  /*3180*/  FFMA R65, R54, R23.reuse, R41 ;  /* 0x0000001736417223 */ /* 0x080fe40000000029 */
        /* <DEDUP_REMOVED lines=9> */
[----:B------:R-:W-:Y:S01]  /*3220*/  FFMA R64, R55, R43, R66 ;  /* 0x0000002b37407223 */ /* 0x000fe20000000042 */
[----:B------:R-:W1:Y:S01]  /*3230*/  LDS.128 R12, [R88+0x6470] ;  /* 0x00647000580c7984 */ /* 0x000e620000000c00 */
[-C--:B------:R-:W-:Y:S02]  /*3240*/  FFMA R63, R52, R30.reuse, R19 ;  /* 0x0000001e343f7223 */ /* 0x080fe40000000013 */
[----:B------:R-:W-:Y:S01]  /*3250*/  FFMA R62, R53, R30, R18 ;  /* 0x0000001e353e7223 */ /* 0x000fe20000000012 */
[----:B------:R-:W2:Y:S01]  /*3260*/  LDS.128 R40, [R88+0x6b70] ;  /* 0x006b700058287984 */ /* 0x000ea20000000c00 */
[C---:B------:R-:W-:Y:S02]  /*3270*/  FFMA R59, R54.reuse, R39, R59 ;  /* 0x00000027363b7223 */ /* 0x040fe4000000003b */
[----:B------:R-:W-:Y:S01]  /*3280*/  FFMA R58, R39, R55, R58 ;  /* 0x00000037273a7223 */ /* 0x000fe2000000003a */
[----:B------:R-:W3:Y:S01]  /*3290*/  LDS.128 R16, [R88+0x6c70] ;  /* 0x006c700058107984 */ /* 0x000ee20000000c00 */
[----:B------:R-:W-:-:S03]  /*32a0*/  FFMA R73, R54, R51, R73 ;  /* 0x0000003336497223 */ /* 0x000fc60000000049 */
[----:B------:R-:W4:Y:S01]  /*32b0*/  LDS.128 R36, [R88+0x6270] ;  /* 0x0062700058247984 */ /* 0x000f220000000c00 */
[----:B------:R-:W-:-:S03]  /*32c0*/  FFMA R66, R55, R51, R50 ;  /* 0x0000003337427223 */ /* 0x000fc60000000032 */
[----:B------:R-:W5:Y:S01]  /*32d0*/  LDS.64 R50, [R85.X8+0x2df0] ;  /* 0x002df00055327984 */ /* 0x000f620000008a00 */
[CC--:B------:R-:W-:Y:S02]  /*32e0*/  FFMA R61, R54.reuse, R27.reuse, R61 ;  /* 0x0000001b363d7223 */ /* 0x0c0fe4000000003d */
[C---:B------:R-:W-:Y:S01]  /*32f0*/  FFMA R60, R55.reuse, R27, R60 ;  /* 0x0000001b373c7223 */ /* 0x040fe2000000003c */
[----:B------:R-:W-:Y:S01]  /*3300*/  LDS.64 R52, [R85.X8+0x3410] ;  /* 0x0034100055347984 */ /* 0x000fe20000008a00 */
[-C--:B------:R-:W-:Y:S02]  /*3310*/  FFMA R63, R54, R31.reuse, R63 ;  /* 0x0000001f363f7223 */ /* 0x080fe4000000003f */
[----:B------:R-:W-:Y:S01]  /*3320*/  FFMA R62, R55, R31, R62 ;  /* 0x0000001f373e7223 */ /* 0x000fe2000000003e */
[----:B------:R-:W5:Y:S04]  /*3330*/  LDS.128 R24, [R88+0x6570] ;  /* 0x0065700058187984 */ /* 0x000f680000000c00 */
[----:B------:R-:W5:Y:S01]  /*3340*/  LDS.128 R28, [R88+0x6d70] ;  /* 0x006d7000581c7984 */ /* 0x000f620000000c00 */
[----:B0-----:R-:W-:-:S02]  /*3350*/  FFMA R67, R10, R20, R67 ;  /* 0x000000140a437223 */ /* 0x001fc40000000043 */
[-C--:B------:R-:W-:Y:S02]  /*3360*/  FFMA R64, R20, R11.reuse, R64 ;  /* 0x0000000b14407223 */ /* 0x080fe40000000040 */
[----:B------:R-:W-:Y:S02]  /*3370*/  FFMA R59, R10, R32, R59 ;  /* 0x000000200a3b7223 */ /* 0x000fe4000000003b */
[----:B------:R-:W-:Y:S02]  /*3380*/  FFMA R58, R32, R11, R58 ;  /* 0x0000000b203a7223 */ /* 0x000fe4000000003a */
[----:B------:R-:W-:Y:S02]  /*3390*/  FFMA R67, R48, R21, R67 ;  /* 0x0000001530437223 */ /* 0x000fe40000000043 */
[----:B-1----:R-:W-:Y:S02]  /*33a0*/  FFMA R65, R10, R12, R65 ;  /* 0x0000000c0a417223 */ /* 0x002fe40000000041 */
[----:B------:R-:W-:-:S02]  /*33b0*/  FFMA R46, R12, R11, R46 ;  /* 0x0000000b0c2e7223 */ /* 0x000fc4000000002e */
[----:B--2---:R-:W-:Y:S02]  /*33c0*/  FFMA R66, R40, R11, R66 ;  /* 0x0000000b28427223 */ /* 0x004fe40000000042 */
[----:B------:R-:W-:Y:S02]  /*33d0*/  FFMA R64, R49, R21, R64 ;  /* 0x0000001531407223 */ /* 0x000fe40000000040 */
[----:B---3--:R-:W-:Y:S02]  /*33e0*/  FFMA R89, R10, R16, R89 ;  /* 0x000000100a597223 */ /* 0x008fe40000000059 */
[-C--:B------:R-:W-:Y:S02]  /*33f0*/  FFMA R16, R16, R11.reuse, R47 ;  /* 0x0000000b10107223 */ /* 0x080fe4000000002f */
[C---:B----4-:R-:W-:Y:S02]  /*3400*/  FFMA R57, R36.reuse, R10, R57 ;  /* 0x0000000a24397223 */ /* 0x050fe40000000039 */
[----:B------:R-:W-:-:S02]  /*3410*/  FFMA R56, R36, R11, R56 ;  /* 0x0000000b24387223 */ /* 0x000fc40000000038 */
[CC--:B------:R-:W-:Y:S02]  /*3420*/  FFMA R65, R48.reuse, R13.reuse, R65 ;  /* 0x0000000d30417223 */ /* 0x0c0fe40000000041 */
[----:B------:R-:W-:Y:S02]  /*3430*/  FFMA R46, R49, R13, R46 ;  /* 0x0000000d312e7223 */ /* 0x000fe4000000002e */
[C---:B------:R-:W-:Y:S02]  /*3440*/  FFMA R59, R48.reuse, R33, R59 ;  /* 0x00000021303b7223 */ /* 0x040fe4000000003b */
[----:B------:R-:W-:Y:S02]  /*3450*/  FFMA R58, R33, R49, R58 ;  /* 0x00000031213a7223 */ /* 0x000fe4000000003a */
[----:B------:R-:W-:Y:S02]  /*3460*/  FFMA R66, R49, R41, R66 ;  /* 0x0000002931427223 */ /* 0x000fe40000000042 */
[----:B------:R-:W-:-:S02]  /*3470*/  FFMA R57, R48, R37, R57 ;  /* 0x0000002530397223 */ /* 0x000fc40000000039 */
[----:B------:R-:W-:Y:S02]  /*3480*/  FFMA R56, R37, R49, R56 ;  /* 0x0000003125387223 */ /* 0x000fe40000000038 */
[-C--:B-----5:R-:W-:Y:S01]  /*3490*/  FFMA R67, R50, R22.reuse, R67 ;  /* 0x0000001632437223 */ /* 0x0a0fe20000000043 */
[----:B------:R-:W-:Y:S01]  /*34a0*/  LDS.64 R36, [R85.X8+0x3100] ;  /* 0x0031000055247984 */ /* 0x000fe20000008a00 */
[----:B------:R-:W-:Y:S02]  /*34b0*/  FFMA R64, R51, R22, R64 ;  /* 0x0000001633407223 */ /* 0x000fe40000000040 */
[-C--:B------:R-:W-:Y:S02]  /*34c0*/  FFMA R16, R49, R17.reuse, R16 ;  /* 0x0000001131107223 */ /* 0x080fe40000000010 */
[----:B------:R-:W-:Y:S02]  /*34d0*/  FFMA R89, R48, R17, R89 ;  /* 0x0000001130597223 */ /* 0x000fe40000000059 */
[----:B------:R-:W-:-:S02]  /*34e0*/  FFMA R55, R50, R14, R65 ;  /* 0x0000000e32377223 */ /* 0x000fc40000000041 */
[C---:B------:R-:W-:Y:S02]  /*34f0*/  FFMA R54, R51.reuse, R14, R46 ;  /* 0x0000000e33367223 */ /* 0x040fe4000000002e */
[----:B------:R-:W-:Y:S01]  /*3500*/  FFMA R59, R50, R34, R59 ;  /* 0x00000022323b7223 */ /* 0x000fe2000000003b */
[----:B------:R-:W-:Y:S01]  /*3510*/  LDS.64 R46, [R85.X8+0x3598] ;  /* 0x00359800552e7984 */ /* 0x000fe20000008a00 */
[-C--:B------:R-:W-:Y:S02]  /*3520*/  FFMA R58, R34, R51.reuse, R58 ;  /* 0x00000033223a7223 */ /* 0x080fe4000000003a */
[----:B------:R-:W-:Y:S02]  /*3530*/  FFMA R72, R51, R42, R66 ;  /* 0x0000002a33487223 */ /* 0x000fe40000000042 */
[----:B------:R-:W-:Y:S02]  /*3540*/  FFMA R57, R50, R38, R57 ;  /* 0x0000002632397223 */ /* 0x000fe40000000039 */
[----:B------:R-:W-:-:S02]  /*3550*/  FFMA R56, R38, R51, R56 ;  /* 0x0000003326387223 */ /* 0x000fc40000000038 */
[-C--:B------:R-:W-:Y:S02]  /*3560*/  FFMA R67, R44, R23.reuse, R67 ;  /* 0x000000172c437223 */ /* 0x080fe40000000043 */
[----:B------:R-:W-:Y:S02]  /*3570*/  FFMA R66, R45, R23, R64 ;  /* 0x000000172d427223 */ /* 0x000fe40000000040 */
[-C--:B------:R-:W-:Y:S01]  /*3580*/  FFMA R16, R51, R18.reuse, R16 ;  /* 0x0000001233107223 */ /* 0x080fe20000000010 */
[----:B------:R-:W0:Y:S01]  /*3590*/  LDS.128 R20, [R88+0x6280] ;  /* 0x0062800058147984 */ /* 0x000e220000000c00 */
[----:B------:R-:W-:Y:S02]  /*35a0*/  FFMA R89, R50, R18, R89 ;  /* 0x0000001232597223 */ /* 0x000fe40000000059 */
[-C--:B------:R-:W-:Y:S02]  /*35b0*/  FFMA R55, R44, R15.reuse, R55 ;  /* 0x0000000f2c377223 */ /* 0x080fe40000000037 */
[----:B------:R-:W-:-:S02]  /*35c0*/  FFMA R54, R45, R15, R54 ;  /* 0x0000000f2d367223 */ /* 0x000fc40000000036 */
[C---:B------:R-:W-:Y:S01]  /*35d0*/  FFMA R59, R44.reuse, R35, R59 ;  /* 0x000000232c3b7223 */ /* 0x040fe2000000003b */
[----:B------:R-:W1:Y:S01]  /*35e0*/  LDS.128 R12, [R88+0x6380] ;  /* 0x00638000580c7984 */ /* 0x000e620000000c00 */
[----:B------:R-:W-:Y:S02]  /*35f0*/  FFMA R58, R35, R45, R58 ;  /* 0x0000002d233a7223 */ /* 0x000fe4000000003a */
[----:B------:R-:W-:Y:S01]  /*3600*/  FFMA R57, R44, R39, R57 ;  /* 0x000000272c397223 */ /* 0x000fe20000000039 */
[----:B------:R-:W2:Y:S01]  /*3610*/  LDS.128 R32, [R88+0x6a80] ;  /* 0x006a800058207984 */ /* 0x000ea20000000c00 */
[----:B------:R-:W-:Y:S02]  /*3620*/  FFMA R56, R39, R45, R56 ;  /* 0x0000002d27387223 */ /* 0x000fe40000000038 */
[----:B------:R-:W-:Y:S01]  /*3630*/  FFMA R73, R10, R40, R73 ;  /* 0x000000280a497223 */ /* 0x000fe20000000049 */
[----:B------:R-:W3:Y:S01]  /*3640*/  LDS.64 R38, [R85.X8+0x3288] ;  /* 0x0032880055267984 */ /* 0x000ee20000008a00 */
[----:B------:R-:W-:-:S02]  /*3650*/  FFMA R89, R44, R19, R89 ;  /* 0x000000132c597223 */ /* 0x000fc40000000059 */
[----:B------:R-:W-:Y:S02]  /*3660*/  FFMA R64, R45, R19, R16 ;  /* 0x000000132d407223 */ /* 0x000fe40000000010 */
[----:B------:R-:W4:Y:S01]  /*3670*/  LDS.128 R16, [R88+0x6b80] ;  /* 0x006b800058107984 */ /* 0x000f220000000c00 */
[----:B------:R-:W-:Y:S02]  /*3680*/  FFMA R73, R48, R41, R73 ;  /* 0x0000002930497223 */ /* 0x000fe40000000049 */
[----:B------:R-:W-:Y:S02]  /*3690*/  FFMA R61, R10, R24, R61 ;  /* 0x000000180a3d7223 */ /* 0x000fe4000000003d */
[----:B------:R-:W-:Y:S02]  /*36a0*/  FFMA R73, R50, R42, R73 ;  /* 0x0000002a32497223 */ /* 0x000fe40000000049 */
[----:B------:R-:W-:Y:S02]  /*36b0*/  FFMA R60, R24, R11, R60 ;  /* 0x0000000b183c7223 */ /* 0x000fe4000000003c */
[----:B------:R-:W-:-:S02]  /*36c0*/  FFMA R63, R10, R28, R63 ;  /* 0x0000001c0a3f7223 */ /* 0x000fc4000000003f */
[----:B------:R-:W-:Y:S02]  /*36d0*/  FFMA R62, R28, R11, R62 ;  /* 0x0000000b1c3e7223 */ /* 0x000fe4000000003e */
[-C--:B------:R-:W-:Y:S01]  /*36e0*/  FFMA R73, R44, R43.reuse, R73 ;  /* 0x0000002b2c497223 */ /* 0x080fe20000000049 */
[----:B------:R-:W-:Y:S01]  /*36f0*/  LDS.64 R10, [R85.X8+0x3720] ;  /* 0x00372000550a7984 */ /* 0x000fe20000008a00 */
[----:B------:R-:W-:Y:S02]  /*3700*/  FFMA R72, R45, R43, R72 ;  /* 0x0000002b2d487223 */ /* 0x000fe40000000048 */
[CC--:B------:R-:W-:Y:S01]  /*3710*/  FFMA R61, R48.reuse, R25.reuse, R61 ;  /* 0x00000019303d7223 */ /* 0x0c0fe2000000003d */
[----:B------:R-:W5:Y:S01]  /*3720*/  LDS.128 R40, [R88+0x6480] ;  /* 0x0064800058287984 */ /* 0x000f620000000c00 */
[----:B------:R-:W-:Y:S02]  /*3730*/  FFMA R60, R49, R25, R60 ;  /* 0x00000019313c7223 */ /* 0x000fe4000000003c */
[----:B------:R-:W-:-:S02]  /*3740*/  FFMA R63, R48, R29, R63 ;  /* 0x0000001d303f7223 */ /* 0x000fc4000000003f */
[----:B------:R-:W-:Y:S02]  /*3750*/  FFMA R62, R49, R29, R62 ;  /* 0x0000001d313e7223 */ /* 0x000fe4000000003e */
[CC--:B------:R-:W-:Y:S02]  /*3760*/  FFMA R61, R50.reuse, R26.reuse, R61 ;  /* 0x0000001a323d7223 */ /* 0x0c0fe4000000003d */
[C---:B------:R-:W-:Y:S02]  /*3770*/  FFMA R60, R51.reuse, R26, R60 ;  /* 0x0000001a333c7223 */ /* 0x040fe4000000003c */
[-C--:B------:R-:W-:Y:S02]  /*3780*/  FFMA R63, R50, R30.reuse, R63 ;  /* 0x0000001e323f7223 */ /* 0x080fe4000000003f */
[----:B------:R-:W-:Y:S02]  /*3790*/  FFMA R62, R51, R30, R62 ;  /* 0x0000001e333e7223 */ /* 0x000fe4000000003e */
[----:B------:R-:W5:Y:S01]  /*37a0*/  LDS.128 R48, [R88+0x6c80] ;  /* 0x006c800058307984 */ /* 0x000f620000000c00 */
[----:B0-----:R-:W-:-:S02]  /*37b0*/  FFMA R57, R20, R36, R57 ;  /* 0x0000002414397223 */ /* 0x001fc40000000039 */
[-C--:B------:R-:W-:Y:S02]  /*37c0*/  FFMA R56, R20, R37.reuse, R56 ;  /* 0x0000002514387223 */ /* 0x080fe40000000038 */
[----:B-1----:R-:W-:Y:S02]  /*37d0*/  FFMA R67, R36, R12, R67 ;  /* 0x0000000c24437223 */ /* 0x002fe40000000043 */
[----:B------:R-:W-:Y:S02]  /*37e0*/  FFMA R66, R12, R37, R66 ;  /* 0x000000250c427223 */ /* 0x000fe40000000042 */
[----:B--2---:R-:W-:Y:S02]  /*37f0*/  FFMA R59, R36, R32, R59 ;  /* 0x00000020243b7223 */ /* 0x004fe4000000003b */
[----:B---3--:R-:W-:Y:S02]  /*3800*/  FFMA R57, R38, R21, R57 ;  /* 0x0000001526397223 */ /* 0x008fe40000000039 */
[----:B------:R-:W-:-:S02]  /*3810*/  FFMA R56, R21, R39, R56 ;  /* 0x0000002715387223 */ /* 0x000fc40000000038 */
[----:B----4-:R-:W-:Y:S02]  /*3820*/  FFMA R73, R36, R16, R73 ;  /* 0x0000001024497223 */ /* 0x010fe40000000049 */
[----:B------:R-:W-:Y:S02]  /*3830*/  FFMA R72, R16, R37, R72 ;  /* 0x0000002510487223 */ /* 0x000fe40000000048 */
[CC--:B------:R-:W-:Y:S02]  /*3840*/  FFMA R67, R38.reuse, R13.reuse, R67 ;  /* 0x0000000d26437223 */ /* 0x0c0fe40000000043 */
[----:B------:R-:W-:Y:S02]  /*3850*/  FFMA R66, R39, R13, R66 ;  /* 0x0000000d27427223 */ /* 0x000fe40000000042 */
[----:B------:R-:W-:Y:S02]  /*3860*/  FFMA R59, R38, R33, R59 ;  /* 0x00000021263b7223 */ /* 0x000fe4000000003b */
[----:B------:R-:W-:-:S02]  /*3870*/  FFMA R57, R52, R22, R57 ;  /* 0x0000001634397223 */ /* 0x000fc40000000039 */
[----:B------:R-:W-:Y:S02]  /*3880*/  FFMA R56, R22, R53, R56 ;  /* 0x0000003516387223 */ /* 0x000fe40000000038 */
[-C--:B------:R-:W-:Y:S02]  /*3890*/  FFMA R73, R38, R17.reuse, R73 ;  /* 0x0000001126497223 */ /* 0x080fe40000000049 */
[----:B------:R-:W-:Y:S02]  /*38a0*/  FFMA R72, R39, R17, R72 ;  /* 0x0000001127487223 */ /* 0x000fe40000000048 */
[----:B------:R-:W-:Y:S02]  /*38b0*/  FFMA R65, R44, R31, R63 ;  /* 0x0000001f2c417223 */ /* 0x000fe4000000003f */
[-C--:B------:R-:W-:Y:S02]  /*38c0*/  FFMA R67, R52, R14.reuse, R67 ;  /* 0x0000000e34437223 */ /* 0x080fe40000000043 */
[----:B------:R-:W-:-:S02]  /*38d0*/  FFMA R66, R53, R14, R66 ;  /* 0x0000000e35427223 */ /* 0x000fc40000000042 */
[----:B------:R-:W-:Y:S02]  /*38e0*/  FFMA R63, R52, R34, R59 ;  /* 0x00000022343f7223 */ /* 0x000fe4000000003b */
[----:B------:R-:W-:Y:S02]  /*38f0*/  FFMA R59, R46, R23, R57 ;  /* 0x000000172e3b7223 */ /* 0x000fe40000000039 */
[----:B------:R-:W-:Y:S02]  /*3900*/  FFMA R56, R23, R47, R56 ;  /* 0x0000002f17387223 */ /* 0x000fe40000000038 */
[----:B------:R-:W0:Y:S01]  /*3910*/  LDS.128 R20, [R88+0x6580] ;  /* 0x0065800058147984 */ /* 0x000e220000000c00 */
[-C--:B------:R-:W-:Y:S02]  /*3920*/  FFMA R73, R52, R18.reuse, R73 ;  /* 0x0000001234497223 */ /* 0x080fe40000000049 */
[----:B------:R-:W-:Y:S02]  /*3930*/  FFMA R72, R53, R18, R72 ;  /* 0x0000001235487223 */ /* 0x000fe40000000048 */
[----:B------:R-:W-:-:S02]  /*3940*/  FFMA R67, R46, R15, R67 ;  /* 0x0000000f2e437223 */ /* 0x000fc40000000043 */
[----:B------:R-:W-:Y:S02]  /*3950*/  FFMA R66, R47, R15, R66 ;  /* 0x0000000f2f427223 */ /* 0x000fe40000000042 */
[-C--:B------:R-:W-:Y:S01]  /*3960*/  FFMA R61, R44, R27.reuse, R61 ;  /* 0x0000001b2c3d7223 */ /* 0x080fe2000000003d */
[----:B------:R-:W1:Y:S01]  /*3970*/  LDS.128 R12, [R88+0x6290] ;  /* 0x00629000580c7984 */ /* 0x000e620000000c00 */
[----:B------:R-:W-:Y:S02]  /*3980*/  FFMA R60, R45, R27, R60 ;  /* 0x0000001b2d3c7223 */ /* 0x000fe4000000003c */
[-C--:B------:R-:W-:Y:S01]  /*3990*/  FFMA R73, R46, R19.reuse, R73 ;  /* 0x000000132e497223 */ /* 0x080fe20000000049 */
[----:B------:R-:W2:Y:S01]  /*39a0*/  LDS.128 R24, [R88+0x6d80] ;  /* 0x006d800058187984 */ /* 0x000ea20000000c00 */
[----:B------:R-:W-:Y:S02]  /*39b0*/  FFMA R72, R47, R19, R72 ;  /* 0x000000132f487223 */ /* 0x000fe40000000048 */
[----:B-----5:R-:W-:Y:S01]  /*39c0*/  FFMA R55, R36, R40, R55 ;  /* 0x0000002824377223 */ /* 0x020fe20000000037 */
[----:B------:R-:W3:Y:S01]  /*39d0*/  LDS.128 R16, [R88+0x6a90] ;  /* 0x006a900058107984 */ /* 0x000ee20000000c00 */
[----:B------:R-:W-:-:S02]  /*39e0*/  FFMA R54, R40, R37, R54 ;  /* 0x0000002528367223 */ /* 0x000fc40000000036 */
[----:B------:R-:W-:Y:S02]  /*39f0*/  FFMA R62, R45, R31, R62 ;  /* 0x0000001f2d3e7223 */ /* 0x000fe4000000003e */
[----:B------:R-:W4:Y:S01]  /*3a00*/  LDS.64 R44, [R85.X8+0x38a8] ;  /* 0x0038a800552c7984 */ /* 0x000f220000008a00 */
[----:B------:R-:W-:Y:S02]  /*3a10*/  FFMA R29, R38, R41, R55 ;  /* 0x00000029261d7223 */ /* 0x000fe40000000037 */
[----:B------:R-:W-:Y:S02]  /*3a20*/  FFMA R89, R36, R48, R89 ;  /* 0x0000003024597223 */ /* 0x000fe40000000059 */
[----:B------:R-:W-:Y:S02]  /*3a30*/  FFMA R64, R48, R37, R64 ;  /* 0x0000002530407223 */ /* 0x000fe40000000040 */
[----:B------:R-:W-:Y:S02]  /*3a40*/  FFMA R41, R39, R41, R54 ;  /* 0x0000002927297223 */ /* 0x000fe40000000036 */
[----:B------:R-:W5:Y:S01]  /*3a50*/  LDS.64 R54, [R85.X8+0x3a30] ;  /* 0x003a300055367984 */ /* 0x000f620000008a00 */
[----:B------:R-:W-:-:S02]  /*3a60*/  FFMA R89, R38, R49, R89 ;  /* 0x0000003126597223 */ /* 0x000fc40000000059 */
[----:B------:R-:W-:Y:S02]  /*3a70*/  FFMA R64, R39, R49, R64 ;  /* 0x0000003127407223 */ /* 0x000fe40000000040 */
[----:B------:R-:W5:Y:S01]  /*3a80*/  LDS.64 R48, [R85.X8+0x3bb8] ;  /* 0x003bb80055307984 */ /* 0x000f620000008a00 */
[----:B------:R-:W-:-:S04]  /*3a90*/  FFMA R58, R32, R37, R58 ;  /* 0x00000025203a7223 */ /* 0x000fc8000000003a */
[----:B------:R-:W-:-:S04]  /*3aa0*/  FFMA R58, R33, R39, R58 ;  /* 0x00000027213a7223 */ /* 0x000fc8000000003a */
[----:B------:R-:W-:Y:S02]  /*3ab0*/  FFMA R58, R34, R53, R58 ;  /* 0x00000035223a7223 */ /* 0x000fe4000000003a */
[----:B0-----:R-:W-:Y:S02]  /*3ac0*/  FFMA R60, R20, R37, R60 ;  /* 0x00000025143c7223 */ /* 0x001fe4000000003c */
[----:B------:R-:W-:Y:S02]  /*3ad0*/  FFMA R58, R35, R47, R58 ;  /* 0x0000002f233a7223 */ /* 0x000fe4000000003a */
[----:B------:R-:W-:Y:S02]  /*3ae0*/  FFMA R29, R52, R42, R29 ;  /* 0x0000002a341d7223 */ /* 0x000fe4000000001d */
[C---:B-1----:R-:W-:Y:S02]  /*3af0*/  FFMA R59, R12.reuse, R10, R59 ;  /* 0x0000000a0c3b7223 */ /* 0x042fe4000000003b */
[----:B------:R-:W-:-:S02]  /*3b00*/  FFMA R56, R12, R11, R56 ;  /* 0x0000000b0c387223 */ /* 0x000fc40000000038 */
[C---:B------:R-:W-:Y:S02]  /*3b10*/  FFMA R61, R36.reuse, R20, R61 ;  /* 0x00000014243d7223 */ /* 0x040fe4000000003d */
[----:B--2---:R-:W-:Y:S02]  /*3b20*/  FFMA R65, R36, R24, R65 ;  /* 0x0000001824417223 */ /* 0x004fe40000000041 */
[----:B------:R-:W-:Y:S02]  /*3b30*/  FFMA R62, R24, R37, R62 ;  /* 0x00000025183e7223 */ /* 0x000fe4000000003e */
[----:B------:R-:W-:Y:S02]  /*3b40*/  FFMA R60, R39, R21, R60 ;  /* 0x00000015273c7223 */ /* 0x000fe4000000003c */
[----:B------:R-:W-:Y:S02]  /*3b50*/  FFMA R89, R52, R50, R89 ;  /* 0x0000003234597223 */ /* 0x000fe40000000059 */
[----:B---3--:R-:W-:-:S02]  /*3b60*/  FFMA R58, R16, R11, R58 ;  /* 0x0000000b103a7223 */ /* 0x008fc4000000003a */
[C---:B------:R-:W-:Y:S02]  /*3b70*/  FFMA R42, R53.reuse, R42, R41 ;  /* 0x0000002a352a7223 */ /* 0x040fe40000000029 */
[----:B------:R-:W-:Y:S02]  /*3b80*/  FFMA R64, R53, R50, R64 ;  /* 0x0000003235407223 */ /* 0x000fe40000000040 */
[----:B------:R-:W-:Y:S02]  /*3b90*/  FFMA R57, R46, R43, R29 ;  /* 0x0000002b2e397223 */ /* 0x000fe4000000001d */
[----:B----4-:R-:W-:Y:S01]  /*3ba0*/  FFMA R59, R44, R13, R59 ;  /* 0x0000000d2c3b7223 */ /* 0x010fe2000000003b */
[----:B------:R-:W0:Y:S01]  /*3bb0*/  LDS.128 R28, [R88+0x6390] ;  /* 0x00639000581c7984 */ /* 0x000e220000000c00 */
[----:B------:R-:W-:Y:S02]  /*3bc0*/  FFMA R56, R13, R45, R56 ;  /* 0x0000002d0d387223 */ /* 0x000fe40000000038 */
[----:B------:R-:W-:-:S02]  /*3bd0*/  FFMA R61, R38, R21, R61 ;  /* 0x00000015263d7223 */ /* 0x000fc4000000003d */
[-C--:B------:R-:W-:Y:S02]  /*3be0*/  FFMA R65, R38, R25.reuse, R65 ;  /* 0x0000001926417223 */ /* 0x080fe40000000041 */
[----:B------:R-:W-:Y:S02]  /*3bf0*/  FFMA R62, R39, R25, R62 ;  /* 0x00000019273e7223 */ /* 0x000fe4000000003e */
[----:B------:R-:W-:Y:S01]  /*3c00*/  FFMA R60, R53, R22, R60 ;  /* 0x00000016353c7223 */ /* 0x000fe2000000003c */
[----:B------:R-:W1:Y:S01]  /*3c10*/  LDS.128 R36, [R88+0x6490] ;  /* 0x0064900058247984 */ /* 0x000e620000000c00 */
[----:B------:R-:W-:Y:S02]  /*3c20*/  FFMA R89, R46, R51, R89 ;  /* 0x000000332e597223 */ /* 0x000fe40000000059 */
[----:B------:R-:W-:Y:S02]  /*3c30*/  FFMA R58, R17, R45, R58 ;  /* 0x0000002d113a7223 */ /* 0x000fe4000000003a */
[----:B------:R-:W-:-:S02]  /*3c40*/  FFMA R51, R47, R51, R64 ;  /* 0x000000332f337223 */ /* 0x000fc40000000040 */
[----:B-----5:R-:W-:Y:S02]  /*3c50*/  FFMA R59, R54, R14, R59 ;  /* 0x0000000e363b7223 */ /* 0x020fe4000000003b */
[----:B------:R-:W-:Y:S02]  /*3c60*/  FFMA R56, R14, R55, R56 ;  /* 0x000000370e387223 */ /* 0x000fe40000000038 */
[----:B------:R-:W-:Y:S02]  /*3c70*/  FFMA R50, R47, R43, R42 ;  /* 0x0000002b2f327223 */ /* 0x000fe4000000002a */
[----:B------:R-:W-:Y:S01]  /*3c80*/  FFMA R64, R53, R26, R62 ;  /* 0x0000001a35407223 */ /* 0x000fe2000000003e */
[----:B------:R-:W2:Y:S01]  /*3c90*/  LDS.128 R40, [R88+0x6c90] ;  /* 0x006c900058287984 */ /* 0x000ea20000000c00 */
[----:B------:R-:W-:Y:S02]  /*3ca0*/  FFMA R62, R47, R23, R60 ;  /* 0x000000172f3e7223 */ /* 0x000fe4000000003c */
[----:B------:R-:W-:-:S02]  /*3cb0*/  FFMA R63, R46, R35, R63 ;  /* 0x000000232e3f7223 */ /* 0x000fc4000000003f */
[----:B------:R-:W-:Y:S01]  /*3cc0*/  FFMA R60, R18, R55, R58 ;  /* 0x00000037123c7223 */ /* 0x000fe2000000003a */
[----:B------:R-:W3:Y:S01]  /*3cd0*/  LDS.128 R32, [R88+0x6b90] ;  /* 0x006b900058207984 */ /* 0x000ee20000000c00 */
[----:B------:R-:W-:Y:S02]  /*3ce0*/  FFMA R59, R48, R15, R59 ;  /* 0x0000000f303b7223 */ /* 0x000fe4000000003b */
[----:B------:R-:W-:Y:S02]  /*3cf0*/  FFMA R58, R15, R49, R56 ;  /* 0x000000310f3a7223 */ /* 0x000fe40000000038 */
[----:B------:R-:W4:Y:S01]  /*3d00*/  LDS.128 R12, [R88+0x6d90] ;  /* 0x006d9000580c7984 */ /* 0x000f220000000c00 */
[----:B------:R-:W-:-:S04]  /*3d10*/  FFMA R63, R10, R16, R63 ;  /* 0x000000100a3f7223 */ /* 0x000fc8000000003f */
[----:B------:R-:W-:Y:S02]  /*3d20*/  FFMA R63, R44, R17, R63 ;  /* 0x000000112c3f7223 */ /* 0x000fe4000000003f */
[----:B------:R-:W-:Y:S02]  /*3d30*/  FFMA R61, R52, R22, R61 ;  /* 0x00000016343d7223 */ /* 0x000fe4000000003d */
[----:B------:R-:W-:Y:S02]  /*3d40*/  FFMA R63, R54, R18, R63 ;  /* 0x00000012363f7223 */ /* 0x000fe4000000003f */
[----:B------:R-:W-:Y:S02]  /*3d50*/  FFMA R65, R52, R26, R65 ;  /* 0x0000001a34417223 */ /* 0x000fe40000000041 */
[----:B0-----:R-:W-:Y:S01]  /*3d60*/  FFMA R67, R10, R28, R67 ;  /* 0x0000001c0a437223 */ /* 0x001fe20000000043 */
[----:B------:R-:W-:Y:S01]  /*3d70*/  LDS.64 R52, [R85.X8+0x41d8] ;  /* 0x0041d80055347984 */ /* 0x000fe20000008a00 */
[----:B------:R-:W-:-:S02]  /*3d80*/  FFMA R66, R28, R11, R66 ;  /* 0x0000000b1c427223 */ /* 0x000fc40000000042 */
[----:B------:R-:W-:Y:S02]  /*3d90*/  FFMA R63, R48, R19, R63 ;  /* 0x00000013303f7223 */ /* 0x000fe4000000003f */
[----:B------:R-:W-:Y:S02]  /*3da0*/  FFMA R60, R19, R49, R60 ;  /* 0x00000031133c7223 */ /* 0x000fe4000000003c */
[----:B-1----:R-:W-:Y:S01]  /*3db0*/  FFMA R57, R10, R36, R57 ;  /* 0x000000240a397223 */ /* 0x002fe20000000039 */
[----:B------:R-:W0:Y:S01]  /*3dc0*/  LDS.128 R16, [R88+0x6590] ;  /* 0x0065900058107984 */ /* 0x000e220000000c00 */
[----:B------:R-:W-:Y:S02]  /*3dd0*/  FFMA R50, R36, R11, R50 ;  /* 0x0000000b24327223 */ /* 0x000fe40000000032 */
[C---:B------:R-:W-:Y:S02]  /*3de0*/  FFMA R61, R46.reuse, R23, R61 ;  /* 0x000000172e3d7223 */ /* 0x040fe4000000003d */
[-C--:B------:R-:W-:Y:S01]  /*3df0*/  FFMA R65, R46, R27.reuse, R65 ;  /* 0x0000001b2e417223 */ /* 0x080fe20000000041 */
[----:B------:R-:W-:Y:S01]  /*3e00*/  LDS.128 R20, [R88+0x6aa0] ;  /* 0x006aa00058147984 */ /* 0x000fe20000000c00 */
[----:B------:R-:W-:-:S02]  /*3e10*/  FFMA R64, R47, R27, R64 ;  /* 0x0000001b2f407223 */ /* 0x000fc40000000040 */
[-C--:B------:R-:W-:Y:S01]  /*3e20*/  FFMA R67, R44, R29.reuse, R67 ;  /* 0x0000001d2c437223 */ /* 0x080fe20000000043 */
[----:B------:R-:W-:Y:S01]  /*3e30*/  LDS.64 R46, [R85.X8+0x3d40] ;  /* 0x003d4000552e7984 */ /* 0x000fe20000008a00 */
[----:B------:R-:W-:-:S03]  /*3e40*/  FFMA R66, R45, R29, R66 ;  /* 0x0000001d2d427223 */ /* 0x000fc60000000042 */
[----:B------:R-:W1:Y:S01]  /*3e50*/  LDS.128 R24, [R88+0x62a0] ;  /* 0x0062a00058187984 */ /* 0x000e620000000c00 */
[----:B--2---:R-:W-:Y:S02]  /*3e60*/  FFMA R89, R10, R40, R89 ;  /* 0x000000280a597223 */ /* 0x004fe40000000059 */
[----:B------:R-:W-:Y:S02]  /*3e70*/  FFMA R29, R44, R37, R57 ;  /* 0x000000252c1d7223 */ /* 0x000fe40000000039 */
[----:B------:R-:W-:Y:S01]  /*3e80*/  FFMA R40, R40, R11, R51 ;  /* 0x0000000b28287223 */ /* 0x000fe20000000033 */
[----:B------:R-:W-:Y:S01]  /*3e90*/  LDS.64 R56, [R85.X8+0x4050] ;  /* 0x0040500055387984 */ /* 0x000fe20000008a00 */
[----:B------:R-:W-:Y:S02]  /*3ea0*/  FFMA R37, R45, R37, R50 ;  /* 0x000000252d257223 */ /* 0x000fe40000000032 */
[----:B---3--:R-:W-:Y:S01]  /*3eb0*/  FFMA R73, R10, R32, R73 ;  /* 0x000000200a497223 */ /* 0x008fe20000000049 */
[----:B------:R-:W2:Y:S01]  /*3ec0*/  LDS.64 R50, [R85.X8+0x3ec8] ;  /* 0x003ec80055327984 */ /* 0x000ea20000008a00 */
[----:B------:R-:W-:-:S02]  /*3ed0*/  FFMA R72, R32, R11, R72 ;  /* 0x0000000b20487223 */ /* 0x000fc40000000048 */
[----:B----4-:R-:W-:Y:S02]  /*3ee0*/  FFMA R65, R10, R12, R65 ;  /* 0x0000000c0a417223 */ /* 0x010fe40000000041 */
[----:B------:R-:W-:Y:S02]  /*3ef0*/  FFMA R64, R12, R11, R64 ;  /* 0x0000000b0c407223 */ /* 0x000fe40000000040 */
[----:B------:R-:W-:Y:S02]  /*3f00*/  FFMA R89, R44, R41, R89 ;  /* 0x000000292c597223 */ /* 0x000fe40000000059 */
[-C--:B------:R-:W-:Y:S02]  /*3f10*/  FFMA R29, R54, R38.reuse, R29 ;  /* 0x00000026361d7223 */ /* 0x080fe4000000001d */
[----:B------:R-:W-:Y:S02]  /*3f20*/  FFMA R90, R55, R38, R37 ;  /* 0x00000026375a7223 */ /* 0x000fe40000000025 */
[----:B------:R-:W-:-:S02]  /*3f30*/  FFMA R73, R44, R33, R73 ;  /* 0x000000212c497223 */ /* 0x000fc40000000049 */
[C---:B------:R-:W-:Y:S02]  /*3f40*/  FFMA R72, R45.reuse, R33, R72 ;  /* 0x000000212d487223 */ /* 0x040fe40000000048 */
[-C--:B------:R-:W-:Y:S02]  /*3f50*/  FFMA R65, R44, R13.reuse, R65 ;  /* 0x0000000d2c417223 */ /* 0x080fe40000000041 */
[----:B------:R-:W-:Y:S02]  /*3f60*/  FFMA R64, R45, R13, R64 ;  /* 0x0000000d2d407223 */ /* 0x000fe40000000040 */
[----:B------:R-:W-:Y:S02]  /*3f70*/  FFMA R91, R54, R42, R89 ;  /* 0x0000002a365b7223 */ /* 0x000fe40000000059 */
[-C--:B------:R-:W-:Y:S02]  /*3f80*/  FFMA R89, R48, R39.reuse, R29 ;  /* 0x0000002730597223 */ /* 0x080fe4000000001d */
[----:B------:R-:W-:-:S02]  /*3f90*/  FFMA R90, R49, R39, R90 ;  /* 0x00000027315a7223 */ /* 0x000fc4000000005a */
[CC--:B------:R-:W-:Y:S01]  /*3fa0*/  FFMA R73, R54.reuse, R34.reuse, R73 ;  /* 0x0000002236497223 */ /* 0x0c0fe20000000049 */
[----:B------:R-:W3:Y:S01]  /*3fb0*/  LDS.128 R36, [R88+0x64a0] ;  /* 0x0064a00058247984 */ /* 0x000ee20000000c00 */
[C---:B------:R-:W-:Y:S02]  /*3fc0*/  FFMA R72, R55.reuse, R34, R72 ;  /* 0x0000002237487223 */ /* 0x040fe40000000048 */
[-C--:B------:R-:W-:Y:S02]  /*3fd0*/  FFMA R65, R54, R14.reuse, R65 ;  /* 0x0000000e36417223 */ /* 0x080fe40000000041 */
[----:B------:R-:W-:Y:S02]  /*3fe0*/  FFMA R64, R55, R14, R64 ;  /* 0x0000000e37407223 */ /* 0x000fe40000000040 */
[-C--:B------:R-:W-:Y:S02]  /*3ff0*/  FFMA R73, R48, R35.reuse, R73 ;  /* 0x0000002330497223 */ /* 0x080fe40000000049 */
[----:B------:R-:W-:-:S02]  /*4000*/  FFMA R72, R49, R35, R72 ;  /* 0x0000002331487223 */ /* 0x000fc40000000048 */
[----:B------:R-:W4:Y:S01]  /*4010*/  LDS.128 R32, [R88+0x6ba0] ;  /* 0x006ba00058207984 */ /* 0x000f220000000c00 */
[-C--:B------:R-:W-:Y:S02]  /*4020*/  FFMA R65, R48, R15.reuse, R65 ;  /* 0x0000000f30417223 */ /* 0x080fe40000000041 */
[----:B------:R-:W-:Y:S02]  /*4030*/  FFMA R64, R49, R15, R64 ;  /* 0x0000000f31407223 */ /* 0x000fe40000000040 */
[----:B------:R-:W5:Y:S01]  /*4040*/  LDS.128 R12, [R88+0x65a0] ;  /* 0x0065a000580c7984 */ /* 0x000f620000000c00 */
[----:B0-----:R-:W-:Y:S02]  /*4050*/  FFMA R61, R10, R16, R61 ;  /* 0x000000100a3d7223 */ /* 0x001fe4000000003d */
[----:B------:R-:W-:Y:S02]  /*4060*/  FFMA R62, R16, R11, R62 ;  /* 0x0000000b103e7223 */ /* 0x000fe4000000003e */
[C---:B-1----:R-:W-:Y:S01]  /*4070*/  FFMA R59, R24.reuse, R46, R59 ;  /* 0x0000002e183b7223 */ /* 0x042fe2000000003b */
[----:B------:R-:W-:Y:S01]  /*4080*/  LDS.64 R10, [R85.X8+0x4360] ;  /* 0x00436000550a7984 */ /* 0x000fe20000008a00 */
[----:B------:R-:W-:-:S02]  /*4090*/  FFMA R58, R24, R47, R58 ;  /* 0x0000002f183a7223 */ /* 0x000fc4000000003a */
[----:B------:R-:W-:Y:S02]  /*40a0*/  FFMA R63, R46, R20, R63 ;  /* 0x000000142e3f7223 */ /* 0x000fe4000000003f */
[----:B------:R-:W-:Y:S02]  /*40b0*/  FFMA R60, R20, R47, R60 ;  /* 0x0000002f143c7223 */ /* 0x000fe4000000003c */
[C---:B------:R-:W-:Y:S02]  /*40c0*/  FFMA R40, R45.reuse, R41, R40 ;  /* 0x000000292d287223 */ /* 0x040fe40000000028 */
[-C--:B------:R-:W-:Y:S02]  /*40d0*/  FFMA R61, R44, R17.reuse, R61 ;  /* 0x000000112c3d7223 */ /* 0x080fe4000000003d */
[----:B------:R-:W-:Y:S02]  /*40e0*/  FFMA R62, R45, R17, R62 ;  /* 0x000000112d3e7223 */ /* 0x000fe4000000003e */
[----:B--2---:R-:W-:Y:S01]  /*40f0*/  FFMA R59, R50, R25, R59 ;  /* 0x00000019323b7223 */ /* 0x004fe2000000003b */
[----:B------:R-:W-:Y:S01]  /*4100*/  LDS.64 R44, [R85.X8+0x44e8] ;  /* 0x0044e800552c7984 */ /* 0x000fe20000008a00 */
[----:B------:R-:W-:-:S02]  /*4110*/  FFMA R58, R25, R51, R58 ;  /* 0x00000033193a7223 */ /* 0x000fc4000000003a */
[----:B------:R-:W-:Y:S02]  /*4120*/  FFMA R63, R50, R21, R63 ;  /* 0x00000015323f7223 */ /* 0x000fe4000000003f */
[----:B------:R-:W-:Y:S02]  /*4130*/  FFMA R60, R21, R51, R60 ;  /* 0x00000033153c7223 */ /* 0x000fe4000000003c */
[C---:B------:R-:W-:Y:S02]  /*4140*/  FFMA R40, R55.reuse, R42, R40 ;  /* 0x0000002a37287223 */ /* 0x040fe40000000028 */
[CC--:B------:R-:W-:Y:S02]  /*4150*/  FFMA R67, R54.reuse, R30.reuse, R67 ;  /* 0x0000001e36437223 */ /* 0x0c0fe40000000043 */
[----:B------:R-:W-:Y:S02]  /*4160*/  FFMA R66, R55, R30, R66 ;  /* 0x0000001e37427223 */ /* 0x000fe40000000042 */
[----:B------:R-:W-:-:S02]  /*4170*/  FFMA R61, R54, R18, R61 ;  /* 0x00000012363d7223 */ /* 0x000fc4000000003d */
[----:B------:R-:W-:Y:S02]  /*4180*/  FFMA R62, R55, R18, R62 ;  /* 0x00000012373e7223 */ /* 0x000fe4000000003e */
[----:B------:R-:W-:Y:S01]  /*4190*/  FFMA R59, R56, R26, R59 ;  /* 0x0000001a383b7223 */ /* 0x000fe2000000003b */
[----:B------:R-:W-:Y:S01]  /*41a0*/  LDS.64 R54, [R85.X8+0x4670] ;  /* 0x0046700055367984 */ /* 0x000fe20000008a00 */
[-C--:B------:R-:W-:Y:S02]  /*41b0*/  FFMA R58, R26, R57.reuse, R58 ;  /* 0x000000391a3a7223 */ /* 0x080fe4000000003a */
[----:B------:R-:W-:Y:S02]  /*41c0*/  FFMA R63, R56, R22, R63 ;  /* 0x00000016383f7223 */ /* 0x000fe4000000003f */
[----:B------:R-:W-:Y:S02]  /*41d0*/  FFMA R60, R22, R57, R60 ;  /* 0x00000039163c7223 */ /* 0x000fe4000000003c */
[----:B------:R-:W-:-:S02]  /*41e0*/  FFMA R67, R48, R31, R67 ;  /* 0x0000001f30437223 */ /* 0x000fc40000000043 */
[C---:B------:R-:W-:Y:S02]  /*41f0*/  FFMA R66, R49.reuse, R31, R66 ;  /* 0x0000001f31427223 */ /* 0x040fe40000000042 */
[CC--:B------:R-:W-:Y:S01]  /*4200*/  FFMA R91, R48.reuse, R43.reuse, R91 ;  /* 0x0000002b305b7223 */ /* 0x0c0fe2000000005b */
[----:B------:R-:W0:Y:S01]  /*4210*/  LDS.128 R28, [R88+0x63a0] ;  /* 0x0063a000581c7984 */ /* 0x000e220000000c00 */
[C---:B------:R-:W-:Y:S02]  /*4220*/  FFMA R92, R49.reuse, R43, R40 ;  /* 0x0000002b315c7223 */ /* 0x040fe40000000028 */
[-C--:B------:R-:W-:Y:S01]  /*4230*/  FFMA R61, R48, R19.reuse, R61 ;  /* 0x00000013303d7223 */ /* 0x080fe2000000003d */
[----:B------:R-:W1:Y:S01]  /*4240*/  LDS.128 R40, [R88+0x6ca0] ;  /* 0x006ca00058287984 */ /* 0x000e620000000c00 */
[----:B------:R-:W-:Y:S02]  /*4250*/  FFMA R62, R49, R19, R62 ;  /* 0x00000013313e7223 */ /* 0x000fe4000000003e */
[----:B------:R-:W-:Y:S01]  /*4260*/  FFMA R59, R52, R27, R59 ;  /* 0x0000001b343b7223 */ /* 0x000fe2000000003b */
[----:B------:R-:W2:Y:S01]  /*4270*/  LDS.128 R16, [R88+0x6da0] ;  /* 0x006da00058107984 */ /* 0x000ea20000000c00 */
[----:B------:R-:W-:-:S02]  /*4280*/  FFMA R58, R27, R53, R58 ;  /* 0x000000351b3a7223 */ /* 0x000fc4000000003a */
[----:B---3--:R-:W-:Y:S01]  /*4290*/  FFMA R89, R46, R36, R89 ;  /* 0x000000242e597223 */ /* 0x008fe20000000059 */
[----:B------:R-:W3:Y:S01]  /*42a0*/  LDS.128 R24, [R88+0x62b0] ;  /* 0x0062b00058187984 */ /* 0x000ee20000000c00 */
[----:B------:R-:W-:Y:S02]  /*42b0*/  FFMA R90, R36, R47, R90 ;  /* 0x0000002f245a7223 */ /* 0x000fe4000000005a */
[----:B------:R-:W-:Y:S01]  /*42c0*/  FFMA R63, R52, R23, R63 ;  /* 0x00000017343f7223 */ /* 0x000fe2000000003f */
[----:B------:R-:W-:Y:S01]  /*42d0*/  LDS.64 R48, [R85.X8+0x47f8] ;  /* 0x0047f80055307984 */ /* 0x000fe20000008a00 */
[----:B------:R-:W-:-:S03]  /*42e0*/  FFMA R60, R23, R53, R60 ;  /* 0x00000035173c7223 */ /* 0x000fc6000000003c */
[----:B------:R-:W0:Y:S01]  /*42f0*/  LDS.128 R20, [R88+0x6ab0] ;  /* 0x006ab00058147984 */ /* 0x000e220000000c00 */
[-C--:B------:R-:W-:Y:S02]  /*4300*/  FFMA R89, R50, R37.reuse, R89 ;  /* 0x0000002532597223 */ /* 0x080fe40000000059 */
[----:B------:R-:W-:Y:S02]  /*4310*/  FFMA R90, R51, R37, R90 ;  /* 0x00000025335a7223 */ /* 0x000fe4000000005a */
[----:B----4-:R-:W-:Y:S02]  /*4320*/  FFMA R73, R46, R32, R73 ;  /* 0x000000202e497223 */ /* 0x010fe40000000049 */
[-C--:B------:R-:W-:Y:S02]  /*4330*/  FFMA R72, R32, R47.reuse, R72 ;  /* 0x0000002f20487223 */ /* 0x080fe40000000048 */
[----:B-----5:R-:W-:Y:S02]  /*4340*/  FFMA R61, R46, R12, R61 ;  /* 0x0000000c2e3d7223 */ /* 0x020fe4000000003d */
[----:B------:R-:W-:-:S02]  /*4350*/  FFMA R62, R12, R47, R62 ;  /* 0x0000002f0c3e7223 */ /* 0x000fc4000000003e */
[-C--:B------:R-:W-:Y:S02]  /*4360*/  FFMA R89, R56, R38.reuse, R89 ;  /* 0x0000002638597223 */ /* 0x080fe40000000059 */
[----:B------:R-:W-:Y:S02]  /*4370*/  FFMA R90, R57, R38, R90 ;  /* 0x00000026395a7223 */ /* 0x000fe4000000005a */
[CC--:B------:R-:W-:Y:S02]  /*4380*/  FFMA R73, R50.reuse, R33.reuse, R73 ;  /* 0x0000002132497223 */ /* 0x0c0fe40000000049 */
[C---:B------:R-:W-:Y:S02]  /*4390*/  FFMA R72, R51.reuse, R33, R72 ;  /* 0x0000002133487223 */ /* 0x040fe40000000048 */
[-C--:B------:R-:W-:Y:S02]  /*43a0*/  FFMA R61, R50, R13.reuse, R61 ;  /* 0x0000000d323d7223 */ /* 0x080fe4000000003d */
[----:B------:R-:W-:-:S02]  /*43b0*/  FFMA R62, R51, R13, R62 ;  /* 0x0000000d333e7223 */ /* 0x000fc4000000003e */
[-C--:B------:R-:W-:Y:S02]  /*43c0*/  FFMA R89, R52, R39.reuse, R89 ;  /* 0x0000002734597223 */ /* 0x080fe40000000059 */
[----:B------:R-:W-:Y:S02]  /*43d0*/  FFMA R90, R53, R39, R90 ;  /* 0x00000027355a7223 */ /* 0x000fe4000000005a */
[CC--:B------:R-:W-:Y:S01]  /*43e0*/  FFMA R73, R56.reuse, R34.reuse, R73 ;  /* 0x0000002238497223 */ /* 0x0c0fe20000000049 */
[----:B------:R-:W4:Y:S01]  /*43f0*/  LDS.128 R36, [R88+0x64b0] ;  /* 0x0064b00058247984 */ /* 0x000f220000000c00 */
[C---:B------:R-:W-:Y:S02]  /*4400*/  FFMA R72, R57.reuse, R34, R72 ;  /* 0x0000002239487223 */ /* 0x040fe40000000048 */
[-C--:B------:R-:W-:Y:S02]  /*4410*/  FFMA R61, R56, R14.reuse, R61 ;  /* 0x0000000e383d7223 */ /* 0x080fe4000000003d */
[----:B------:R-:W-:-:S02]  /*4420*/  FFMA R62, R57, R14, R62 ;  /* 0x0000000e393e7223 */ /* 0x000fc4000000003e */
[CC--:B------:R-:W-:Y:S02]  /*4430*/  FFMA R73, R52.reuse, R35.reuse, R73 ;  /* 0x0000002334497223 */ /* 0x0c0fe40000000049 */
[C---:B------:R-:W-:Y:S02]  /*4440*/  FFMA R72, R53.reuse, R35, R72 ;  /* 0x0000002335487223 */ /* 0x040fe40000000048 */
[----:B------:R-:W5:Y:S01]  /*4450*/  LDS.128 R32, [R88+0x6bb0] ;  /* 0x006bb00058207984 */ /* 0x000f620000000c00 */
[-C--:B------:R-:W-:Y:S02]  /*4460*/  FFMA R61, R52, R15.reuse, R61 ;  /* 0x0000000f343d7223 */ /* 0x080fe4000000003d */
[----:B------:R-:W-:Y:S02]  /*4470*/  FFMA R62, R53, R15, R62 ;  /* 0x0000000f353e7223 */ /* 0x000fe4000000003e */
[----:B------:R-:W4:Y:S01]  /*4480*/  LDS.128 R12, [R88+0x6db0] ;  /* 0x006db000580c7984 */ /* 0x000f220000000c00 */
[----:B0-----:R-:W-:-:S02]  /*4490*/  FFMA R67, R46, R28, R67 ;  /* 0x0000001c2e437223 */ /* 0x001fc40000000043 */
[-C--:B------:R-:W-:Y:S02]  /*44a0*/  FFMA R66, R28, R47.reuse, R66 ;  /* 0x0000002f1c427223 */ /* 0x080fe40000000042 */
[----:B-1----:R-:W-:Y:S02]  /*44b0*/  FFMA R91, R46, R40, R91 ;  /* 0x000000282e5b7223 */ /* 0x002fe4000000005b */
[-C--:B------:R-:W-:Y:S02]  /*44c0*/  FFMA R92, R40, R47.reuse, R92 ;  /* 0x0000002f285c7223 */ /* 0x080fe4000000005c */
[----:B--2---:R-:W-:Y:S02]  /*44d0*/  FFMA R65, R46, R16, R65 ;  /* 0x000000102e417223 */ /* 0x004fe40000000041 */
[----:B------:R-:W-:Y:S02]  /*44e0*/  FFMA R64, R16, R47, R64 ;  /* 0x0000002f10407223 */ /* 0x000fe40000000040 */
[C---:B---3--:R-:W-:Y:S01]  /*44f0*/  FFMA R59, R24.reuse, R10, R59 ;  /* 0x0000000a183b7223 */ /* 0x048fe2000000003b */
[----:B------:R-:W-:Y:S01]  /*4500*/  LDS.64 R46, [R85.X8+0x4980] ;  /* 0x00498000552e7984 */ /* 0x000fe20000008a00 */
[----:B------:R-:W-:-:S02]  /*4510*/  FFMA R58, R24, R11, R58 ;  /* 0x0000000b183a7223 */ /* 0x000fc4000000003a */
[----:B------:R-:W-:Y:S02]  /*4520*/  FFMA R63, R10, R20, R63 ;  /* 0x000000140a3f7223 */ /* 0x000fe4000000003f */
[----:B------:R-:W-:Y:S02]  /*4530*/  FFMA R60, R20, R11, R60 ;  /* 0x0000000b143c7223 */ /* 0x000fe4000000003c */
[CC--:B------:R-:W-:Y:S02]  /*4540*/  FFMA R67, R50.reuse, R29.reuse, R67 ;  /* 0x0000001d32437223 */ /* 0x0c0fe40000000043 */
[C---:B------:R-:W-:Y:S02]  /*4550*/  FFMA R66, R51.reuse, R29, R66 ;  /* 0x0000001d33427223 */ /* 0x040fe40000000042 */
[-C--:B------:R-:W-:Y:S02]  /*4560*/  FFMA R91, R50, R41.reuse, R91 ;  /* 0x00000029325b7223 */ /* 0x080fe4000000005b */
[----:B------:R-:W-:-:S02]  /*4570*/  FFMA R92, R51, R41, R92 ;  /* 0x00000029335c7223 */ /* 0x000fc4000000005c */
[-C--:B------:R-:W-:Y:S02]  /*4580*/  FFMA R65, R50, R17.reuse, R65 ;  /* 0x0000001132417223 */ /* 0x080fe40000000041 */
[----:B------:R-:W-:Y:S02]  /*4590*/  FFMA R64, R51, R17, R64 ;  /* 0x0000001133407223 */ /* 0x000fe40000000040 */
[C---:B------:R-:W-:Y:S01]  /*45a0*/  FFMA R59, R44.reuse, R25, R59 ;  /* 0x000000192c3b7223 */ /* 0x040fe2000000003b */
[----:B------:R-:W-:Y:S01]  /*45b0*/  LDS.64 R50, [R85.X8+0x4b08] ;  /* 0x004b080055327984 */ /* 0x000fe20000008a00 */
[----:B------:R-:W-:Y:S02]  /*45c0*/  FFMA R58, R25, R45, R58 ;  /* 0x0000002d193a7223 */ /* 0x000fe4000000003a */
[----:B------:R-:W-:Y:S02]  /*45d0*/  FFMA R63, R44, R21, R63 ;  /* 0x000000152c3f7223 */ /* 0x000fe4000000003f */
[----:B------:R-:W-:-:S02]  /*45e0*/  FFMA R60, R21, R45, R60 ;  /* 0x0000002d153c7223 */ /* 0x000fc4000000003c */
[CC--:B------:R-:W-:Y:S02]  /*45f0*/  FFMA R67, R56.reuse, R30.reuse, R67 ;  /* 0x0000001e38437223 */ /* 0x0c0fe40000000043 */
[C---:B------:R-:W-:Y:S02]  /*4600*/  FFMA R66, R57.reuse, R30, R66 ;  /* 0x0000001e39427223 */ /* 0x040fe40000000042 */
[CC--:B------:R-:W-:Y:S02]  /*4610*/  FFMA R91, R56.reuse, R42.reuse, R91 ;  /* 0x0000002a385b7223 */ /* 0x0c0fe4000000005b */
[C---:B------:R-:W-:Y:S02]  /*4620*/  FFMA R92, R57.reuse, R42, R92 ;  /* 0x0000002a395c7223 */ /* 0x040fe4000000005c */
[-C--:B------:R-:W-:Y:S02]  /*4630*/  FFMA R65, R56, R18.reuse, R65 ;  /* 0x0000001238417223 */ /* 0x080fe40000000041 */
[----:B------:R-:W-:-:S02]  /*4640*/  FFMA R64, R57, R18, R64 ;  /* 0x0000001239407223 */ /* 0x000fc40000000040 */
[----:B------:R-:W-:Y:S01]  /*4650*/  FFMA R59, R54, R26, R59 ;  /* 0x0000001a363b7223 */ /* 0x000fe2000000003b */
[----:B------:R-:W-:Y:S01]  /*4660*/  LDS.64 R56, [R85.X8+0x4c90] ;  /* 0x004c900055387984 */ /* 0x000fe20000008a00 */
[-C--:B------:R-:W-:Y:S02]  /*4670*/  FFMA R58, R26, R55.reuse, R58 ;  /* 0x000000371a3a7223 */ /* 0x080fe4000000003a */
[----:B------:R-:W-:Y:S02]  /*4680*/  FFMA R63, R54, R22, R63 ;  /* 0x00000016363f7223 */ /* 0x000fe4000000003f */
[----:B------:R-:W-:Y:S02]  /*4690*/  FFMA R60, R22, R55, R60 ;  /* 0x00000037163c7223 */ /* 0x000fe4000000003c */
[-C--:B------:R-:W-:Y:S02]  /*46a0*/  FFMA R67, R52, R31.reuse, R67 ;  /* 0x0000001f34437223 */ /* 0x080fe40000000043 */
[----:B------:R-:W-:-:S02]  /*46b0*/  FFMA R66, R53, R31, R66 ;  /* 0x0000001f35427223 */ /* 0x000fc40000000042 */
        /* <DEDUP_REMOVED lines=9> */
[----:B----4-:R-:W-:Y:S01]  /*4750*/  FFMA R89, R10, R36, R89 ;  /* 0x000000240a597223 */ /* 0x010fe20000000059 */
[----:B------:R-:W3:Y:S01]  /*4760*/  LDS.128 R24, [R88+0x6ac0] ;  /* 0x006ac00058187984 */ /* 0x000ee20000000c00 */
[----:B------:R-:W-:Y:S02]  /*4770*/  FFMA R90, R36, R11, R90 ;  /* 0x0000000b245a7223 */ /* 0x000fe4000000005a */
[----:B------:R-:W-:Y:S01]  /*4780*/  FFMA R63, R48, R23, R63 ;  /* 0x00000017303f7223 */ /* 0x000fe2000000003f */
[----:B------:R-:W-:Y:S01]  /*4790*/  LDS.64 R52, [R85.X8+0x4e18] ;  /* 0x004e180055347984 */ /* 0x000fe20000008a00 */
[----:B------:R-:W-:-:S03]  /*47a0*/  FFMA R60, R23, R49, R60 ;  /* 0x00000031173c7223 */ /* 0x000fc6000000003c */
[----:B------:R-:W4:Y:S01]  /*47b0*/  LDS.128 R20, [R88+0x62c0] ;  /* 0x0062c00058147984 */ /* 0x000f220000000c00 */
[-C--:B------:R-:W-:Y:S02]  /*47c0*/  FFMA R89, R44, R37.reuse, R89 ;  /* 0x000000252c597223 */ /* 0x080fe40000000059 */
[----:B------:R-:W-:Y:S02]  /*47d0*/  FFMA R90, R45, R37, R90 ;  /* 0x000000252d5a7223 */ /* 0x000fe4000000005a */
[----:B-----5:R-:W-:Y:S02]  /*47e0*/  FFMA R73, R10, R32, R73 ;  /* 0x000000200a497223 */ /* 0x020fe40000000049 */
[-C--:B------:R-:W-:Y:S02]  /*47f0*/  FFMA R72, R32, R11.reuse, R72 ;  /* 0x0000000b20487223 */ /* 0x080fe40000000048 */
[----:B------:R-:W-:Y:S02]  /*4800*/  FFMA R65, R10, R12, R65 ;  /* 0x0000000c0a417223 */ /* 0x000fe40000000041 */
        /* <DEDUP_REMOVED lines=10> */
[----:B------:R-:W5:Y:S01]  /*48b0*/  LDS.128 R36, [R88+0x64c0] ;  /* 0x0064c00058247984 */ /* 0x000f620000000c00 */
        /* <DEDUP_REMOVED lines=8> */
[----:B------:R-:W5:Y:S01]  /*4940*/  LDS.128 R12, [R88+0x65c0] ;  /* 0x0065c000580c7984 */ /* 0x000f620000000c00 */
[----:B0-----:R-:W-:-:S02]  /*4950*/  FFMA R67, R10, R28, R67 ;  /* 0x0000001c0a437223 */ /* 0x001fc40000000043 */
[-C--:B------:R-:W-:Y:S02]  /*4960*/  FFMA R66, R28, R11.reuse, R66 ;  /* 0x0000000b1c427223 */ /* 0x080fe40000000042 */
[----:B-1----:R-:W-:Y:S02]  /*4970*/  FFMA R91, R10, R40, R91 ;  /* 0x000000280a5b7223 */ /* 0x002fe4000000005b */
[-C--:B------:R-:W-:Y:S02]  /*4980*/  FFMA R92, R40, R11.reuse, R92 ;  /* 0x0000000b285c7223 */ /* 0x080fe4000000005c */
[----:B--2---:R-:W-:Y:S02]  /*4990*/  FFMA R61, R10, R16, R61 ;  /* 0x000000100a3d7223 */ /* 0x004fe4000000003d */
[----:B------:R-:W-:Y:S02]  /*49a0*/  FFMA R62, R16, R11, R62 ;  /* 0x0000000b103e7223 */ /* 0x000fe4000000003e */
[----:B---3--:R-:W-:Y:S01]  /*49b0*/  FFMA R63, R46, R24, R63 ;  /* 0x000000182e3f7223 */ /* 0x008fe2000000003f */
[----:B------:R-:W-:Y:S01]  /*49c0*/  LDS.64 R10, [R85.X8+0x4fa0] ;  /* 0x004fa000550a7984 */ /* 0x000fe20000008a00 */
[----:B------:R-:W-:-:S02]  /*49d0*/  FFMA R60, R24, R47, R60 ;  /* 0x0000002f183c7223 */ /* 0x000fc4000000003c */
[C---:B----4-:R-:W-:Y:S02]  /*49e0*/  FFMA R59, R20.reuse, R46, R59 ;  /* 0x0000002e143b7223 */ /* 0x050fe4000000003b */
        /* <DEDUP_REMOVED lines=18> */
[----:B------:R-:W-:Y:S02]  /*4b10*/  FFMA R63, R56, R26, R63 ;  /* 0x0000001a383f7223 */ /* 0x000fe4000000003f */
        /* <DEDUP_REMOVED lines=14> */
[----:B-----5:R-:W-:Y:S01]  /*4c00*/  FFMA R89, R46, R36, R89 ;  /* 0x000000242e597223 */ /* 0x020fe20000000059 */
        /* <DEDUP_REMOVED lines=8> */
[----:B------:R-:W-:Y:S01]  /*4c90*/  FFMA R73, R46, R32, R73 ;  /* 0x000000202e497223 */ /* 0x000fe20000000049 */
[----:B------:R-:W5:Y:S01]  /*4ca0*/  LDS.64 R36, [R85.X8+0x5128] ;  /* 0x0051280055247984 */ /* 0x000f620000008a00 */
[-C--:B------:R-:W-:Y:S02]  /*4cb0*/  FFMA R72, R32, R47.reuse, R72 ;  /* 0x0000002f20487223 */ /* 0x080fe40000000048 */
[----:B------:R-:W-:Y:S02]  /*4cc0*/  FFMA R61, R46, R12, R61 ;  /* 0x0000000c2e3d7223 */ /* 0x000fe4000000003d */
[----:B------:R-:W-:-:S02]  /*4cd0*/  FFMA R62, R12, R47, R62 ;  /* 0x0000002f0c3e7223 */ /* 0x000fc4000000003e */
[CC--:B------:R-:W-:Y:S02]  /*4ce0*/  FFMA R73, R50.reuse, R33.reuse, R73 ;  /* 0x0000002132497223 */ /* 0x0c0fe40000000049 */
[C---:B------:R-:W-:Y:S02]  /*4cf0*/  FFMA R72, R51.reuse, R33, R72 ;  /* 0x0000002133487223 */ /* 0x040fe40000000048 */
[-C--:B------:R-:W-:Y:S02]  /*4d00*/  FFMA R61, R50, R13.reuse, R61 ;  /* 0x0000000d323d7223 */ /* 0x080fe4000000003d */
[----:B------:R-:W-:Y:S02]  /*4d10*/  FFMA R62, R51, R13, R62 ;  /* 0x0000000d333e7223 */ /* 0x000fe4000000003e */
[-C--:B------:R-:W-:Y:S02]  /*4d20*/  FFMA R73, R56, R34.reuse, R73 ;  /* 0x0000002238497223 */ /* 0x080fe40000000049 */
[----:B------:R-:W-:-:S02]  /*4d30*/  FFMA R72, R57, R34, R72 ;  /* 0x0000002239487223 */ /* 0x000fc40000000048 */
[-C--:B------:R-:W-:Y:S02]  /*4d40*/  FFMA R61, R56, R14.reuse, R61 ;  /* 0x0000000e383d7223 */ /* 0x080fe4000000003d */
[----:B------:R-:W-:Y:S02]  /*4d50*/  FFMA R62, R57, R14, R62 ;  /* 0x0000000e393e7223 */ /* 0x000fe4000000003e */
[CC--:B------:R-:W-:Y:S02]  /*4d60*/  FFMA R73, R52.reuse, R35.reuse, R73 ;  /* 0x0000002334497223 */ /* 0x0c0fe40000000049 */
[C---:B------:R-:W-:Y:S02]  /*4d70*/  FFMA R72, R53.reuse, R35, R72 ;  /* 0x0000002335487223 */ /* 0x040fe40000000048 */
[----:B------:R-:W5:Y:S01]  /*4d80*/  LDS.128 R32, [R88+0x6bd0] ;  /* 0x006bd00058207984 */ /* 0x000f620000000c00 */
[-C--:B------:R-:W-:Y:S02]  /*4d90*/  FFMA R61, R52, R15.reuse, R61 ;  /* 0x0000000f343d7223 */ /* 0x080fe4000000003d */
[----:B------:R-:W-:-:S02]  /*4da0*/  FFMA R62, R53, R15, R62 ;  /* 0x0000000f353e7223 */ /* 0x000fc4000000003e */
[----:B------:R-:W5:Y:S01]  /*4db0*/  LDS.128 R12, [R88+0x6cd0] ;  /* 0x006cd000580c7984 */ /* 0x000f620000000c00 */
[----:B0-----:R-:W-:Y:S02]  /*4dc0*/  FFMA R67, R46, R28, R67 ;  /* 0x0000001c2e437223 */ /* 0x001fe40000000043 */
[-C--:B------:R-:W-:Y:S02]  /*4dd0*/  FFMA R66, R28, R47.reuse, R66 ;  /* 0x0000002f1c427223 */ /* 0x080fe40000000042 */
[----:B-1----:R-:W-:Y:S02]  /*4de0*/  FFMA R91, R46, R40, R91 ;  /* 0x000000282e5b7223 */ /* 0x002fe4000000005b */
[-C--:B------:R-:W-:Y:S02]  /*4df0*/  FFMA R92, R40, R47.reuse, R92 ;  /* 0x0000002f285c7223 */ /* 0x080fe4000000005c */
[----:B--2---:R-:W-:Y:S02]  /*4e00*/  FFMA R65, R46, R16, R65 ;  /* 0x000000102e417223 */ /* 0x004fe40000000041 */
[----:B------:R-:W-:-:S02]  /*4e10*/  FFMA R64, R16, R47, R64 ;  /* 0x0000002f10407223 */ /* 0x000fc40000000040 */
[C---:B---3--:R-:W-:Y:S01]  /*4e20*/  FFMA R59, R24.reuse, R10, R59 ;  /* 0x0000000a183b7223 */ /* 0x048fe2000000003b */
[----:B------:R-:W-:Y:S01]  /*4e30*/  LDS.64 R46, [R85.X8+0x55c0] ;  /* 0x0055c000552e7984 */ /* 0x000fe20000008a00 */
[-C--:B------:R-:W-:Y:S02]  /*4e40*/  FFMA R58, R24, R11.reuse, R58 ;  /* 0x0000000b183a7223 */ /* 0x080fe4000000003a */
[----:B----4-:R-:W-:Y:S02]  /*4e50*/  FFMA R63, R10, R20, R63 ;  /* 0x000000140a3f7223 */ /* 0x010fe4000000003f */
[----:B------:R-:W-:Y:S02]  /*4e60*/  FFMA R60, R20, R11, R60 ;  /* 0x0000000b143c7223 */ /* 0x000fe4000000003c */
[-C--:B------:R-:W-:Y:S02]  /*4e70*/  FFMA R67, R50, R29.reuse, R67 ;  /* 0x0000001d32437223 */ /* 0x080fe40000000043 */
[----:B------:R-:W-:-:S02]  /*4e80*/  FFMA R66, R51, R29, R66 ;  /* 0x0000001d33427223 */ /* 0x000fc40000000042 */
[CC--:B------:R-:W-:Y:S02]  /*4e90*/  FFMA R91, R50.reuse, R41.reuse, R91 ;  /* 0x00000029325b7223 */ /* 0x0c0fe4000000005b */
[C---:B------:R-:W-:Y:S02]  /*4ea0*/  FFMA R92, R51.reuse, R41, R92 ;  /* 0x00000029335c7223 */ /* 0x040fe4000000005c */
[-C--:B------:R-:W-:Y:S02]  /*4eb0*/  FFMA R65, R50, R17.reuse, R65 ;  /* 0x0000001132417223 */ /* 0x080fe40000000041 */
[----:B------:R-:W-:Y:S02]  /*4ec0*/  FFMA R64, R51, R17, R64 ;  /* 0x0000001133407223 */ /* 0x000fe40000000040 */
[----:B-----5:R-:W-:Y:S01]  /*4ed0*/  FFMA R59, R36, R25, R59 ;  /* 0x00000019243b7223 */ /* 0x020fe2000000003b */
        /* <DEDUP_REMOVED lines=8> */
[CC--:B------:R-:W-:Y:S02]  /*4f60*/  FFMA R91, R56.reuse, R42.reuse, R91 ;  /* 0x0000002a385b7223 */ /* 0x0c0fe4000000005b */
[C---:B------:R-:W-:Y:S02]  /*4f70*/  FFMA R38, R57.reuse, R42, R92 ;  /* 0x0000002a39267223 */ /* 0x040fe4000000005c */
[-C--:B------:R-:W-:Y:S02]  /*4f80*/  FFMA R65, R56, R18.reuse, R65 ;  /* 0x0000001238417223 */ /* 0x080fe40000000041 */
[----:B------:R-:W-:Y:S02]  /*4f90*/  FFMA R64, R57, R18, R64 ;  /* 0x0000001239407223 */ /* 0x000fe40000000040 */
[----:B------:R-:W-:Y:S02]  /*4fa0*/  FFMA R57, R48, R26, R59 ;  /* 0x0000001a30397223 */ /* 0x000fe4000000003b */
[----:B------:R-:W-:-:S02]  /*4fb0*/  FFMA R56, R26, R49, R58 ;  /* 0x000000311a387223 */ /* 0x000fc4000000003a */
[----:B------:R-:W-:Y:S02]  /*4fc0*/  FFMA R59, R48, R22, R63 ;  /* 0x00000016303b7223 */ /* 0x000fe4000000003f */
[----:B------:R-:W-:Y:S02]  /*4fd0*/  FFMA R58, R22, R49, R60 ;  /* 0x00000031163a7223 */ /* 0x000fe4000000003c */
[CC--:B------:R-:W-:Y:S02]  /*4fe0*/  FFMA R67, R52.reuse, R31.reuse, R67 ;  /* 0x0000001f34437223 */ /* 0x0c0fe40000000043 */
[C---:B------:R-:W-:Y:S02]  /*4ff0*/  FFMA R66, R53.reuse, R31, R66 ;  /* 0x0000001f35427223 */ /* 0x040fe40000000042 */
[----:B------:R-:W0:Y:S01]  /*5000*/  LDS.128 R28, [R88+0x63d0] ;  /* 0x0063d000581c7984 */ /* 0x000e220000000c00 */
[-C--:B------:R-:W-:Y:S02]  /*5010*/  FFMA R55, R52, R39.reuse, R55 ;  /* 0x0000002734377223 */ /* 0x080fe40000000037 */
[----:B------:R-:W-:-:S02]  /*5020*/  FFMA R54, R53, R39, R54 ;  /* 0x0000002735367223 */ /* 0x000fc40000000036 */
[----:B------:R-:W-:Y:S02]  /*5030*/  FFMA R59, R44, R23, R59 ;  /* 0x000000172c3b7223 */ /* 0x000fe4000000003b */
[----:B------:R-:W-:Y:S02]  /*5040*/  FFMA R58, R23, R45, R58 ;  /* 0x0000002d173a7223 */ /* 0x000fe4000000003a */
[CC--:B------:R-:W-:Y:S01]  /*5050*/  FFMA R39, R52.reuse, R43.reuse, R91 ;  /* 0x0000002b34277223 */ /* 0x0c0fe2000000005b */
[----:B------:R-:W1:Y:S01]  /*5060*/  LDS.128 R20, [R88+0x65d0] ;  /* 0x0065d00058147984 */ /* 0x000e620000000c00 */
[C---:B------:R-:W-:Y:S02]  /*5070*/  FFMA R38, R53.reuse, R43, R38 ;  /* 0x0000002b35267223 */ /* 0x040fe40000000026 */
[-C--:B------:R-:W-:Y:S01]  /*5080*/  FFMA R65, R52, R19.reuse, R65 ;  /* 0x0000001334417223 */ /* 0x080fe20000000041 */
[----:B------:R-:W2:Y:S01]  /*5090*/  LDS.128 R40, [R88+0x64d0] ;  /* 0x0064d00058287984 */ /* 0x000ea20000000c00 */
[----:B------:R-:W-:-:S02]  /*50a0*/  FFMA R64, R53, R19, R64 ;  /* 0x0000001335407223 */ /* 0x000fc40000000040 */
[----:B------:R-:W-:Y:S01]  /*50b0*/  FFMA R57, R44, R27, R57 ;  /* 0x0000001b2c397223 */ /* 0x000fe20000000039 */
[----:B------:R-:W3:Y:S01]  /*50c0*/  LDS.128 R16, [R88+0x6dd0] ;  /* 0x006dd00058107984 */ /* 0x000ee20000000c00 */
[----:B------:R-:W-:Y:S02]  /*50d0*/  FFMA R56, R27, R45, R56 ;  /* 0x0000002d1b387223 */ /* 0x000fe40000000038 */
[----:B------:R-:W-:Y:S01]  /*50e0*/  FFMA R73, R10, R32, R73 ;  /* 0x000000200a497223 */ /* 0x000fe20000000049 */
[----:B------:R-:W4:Y:S01]  /*50f0*/  LDS.128 R24, [R88+0x6ae0] ;  /* 0x006ae00058187984 */ /* 0x000f220000000c00 */
[-C--:B------:R-:W-:Y:S02]  /*5100*/  FFMA R72, R32, R11.reuse, R72 ;  /* 0x0000000b20487223 */ /* 0x080fe40000000048 */
[----:B------:R-:W-:Y:S01]  /*5110*/  FFMA R32, R10, R12, R39 ;  /* 0x0000000c0a207223 */ /* 0x000fe20000000027 */
[----:B------:R-:W-:Y:S01]  /*5120*/  LDS.64 R52, [R85.X8+0x58d0] ;  /* 0x0058d00055347984 */ /* 0x000fe20000008a00 */
[----:B------:R-:W-:-:S03]  /*5130*/  FFMA R12, R12, R11, R38 ;  /* 0x0000000b0c0c7223 */ /* 0x000fc60000000026 */
[----:B------:R-:W5:Y:S01]  /*5140*/  LDS.64 R38, [R85.X8+0x5748] ;  /* 0x0057480055267984 */ /* 0x000f620000008a00 */
[-C--:B------:R-:W-:Y:S02]  /*5150*/  FFMA R73, R36, R33.reuse, R73 ;  /* 0x0000002124497223 */ /* 0x080fe40000000049 */
[C---:B------:R-:W-:Y:S02]  /*5160*/  FFMA R72, R37.reuse, R33, R72 ;  /* 0x0000002125487223 */ /* 0x040fe40000000048 */
[----:B0-----:R-:W-:Y:S02]  /*5170*/  FFMA R67, R10, R28, R67 ;  /* 0x0000001c0a437223 */ /* 0x001fe40000000043 */
[----:B------:R-:W-:Y:S02]  /*5180*/  FFMA R66, R28, R11, R66 ;  /* 0x0000000b1c427223 */ /* 0x000fe40000000042 */
[-C--:B------:R-:W-:Y:S02]  /*5190*/  FFMA R67, R36, R29.reuse, R67 ;  /* 0x0000001d24437223 */ /* 0x080fe40000000043 */
[----:B------:R-:W-:-:S02]  /*51a0*/  FFMA R66, R37, R29, R66 ;  /* 0x0000001d25427223 */ /* 0x000fc40000000042 */
[----:B-1----:R-:W-:Y:S02]  /*51b0*/  FFMA R61, R10, R20, R61 ;  /* 0x000000140a3d7223 */ /* 0x002fe4000000003d */
[-C--:B------:R-:W-:Y:S02]  /*51c0*/  FFMA R62, R20, R11.reuse, R62 ;  /* 0x0000000b143e7223 */ /* 0x080fe4000000003e */
[----:B--2---:R-:W-:Y:S02]  /*51d0*/  FFMA R55, R10, R40, R55 ;  /* 0x000000280a377223 */ /* 0x004fe40000000037 */
[-C--:B------:R-:W-:Y:S02]  /*51e0*/  FFMA R54, R40, R11.reuse, R54 ;  /* 0x0000000b28367223 */ /* 0x080fe40000000036 */
[----:B---3--:R-:W-:Y:S02]  /*51f0*/  FFMA R65, R10, R16, R65 ;  /* 0x000000100a417223 */ /* 0x008fe40000000041 */
[----:B------:R-:W-:-:S02]  /*5200*/  FFMA R64, R16, R11, R64 ;  /* 0x0000000b10407223 */ /* 0x000fc40000000040 */
[----:B----4-:R-:W-:Y:S01]  /*5210*/  FFMA R59, R46, R24, R59 ;  /* 0x000000182e3b7223 */ /* 0x010fe2000000003b */
[----:B------:R-:W-:Y:S01]  /*5220*/  LDS.64 R10, [R85.X8+0x5d68] ;  /* 0x005d6800550a7984 */ /* 0x000fe20000008a00 */
[----:B------:R-:W-:Y:S02]  /*5230*/  FFMA R58, R24, R47, R58 ;  /* 0x0000002f183a7223 */ /* 0x000fe4000000003a */
[CC--:B------:R-:W-:Y:S02]  /*5240*/  FFMA R61, R36.reuse, R21.reuse, R61 ;  /* 0x00000015243d7223 */ /* 0x0c0fe4000000003d */
[----:B------:R-:W-:Y:S02]  /*5250*/  FFMA R62, R37, R21, R62 ;  /* 0x00000015253e7223 */ /* 0x000fe4000000003e */
[----:B------:R-:W-:Y:S02]  /*5260*/  FFMA R65, R36, R17, R65 ;  /* 0x0000001124417223 */ /* 0x000fe40000000041 */
[----:B------:R-:W-:-:S02]  /*5270*/  FFMA R67, R48, R30, R67 ;  /* 0x0000001e30437223 */ /* 0x000fc40000000043 */
[----:B------:R-:W-:Y:S02]  /*5280*/  FFMA R66, R49, R30, R66 ;  /* 0x0000001e31427223 */ /* 0x000fe40000000042 */
[----:B-----5:R-:W-:Y:S02]  /*5290*/  FFMA R59, R38, R25, R59 ;  /* 0x00000019263b7223 */ /* 0x020fe4000000003b */
[----:B------:R-:W-:Y:S02]  /*52a0*/  FFMA R58, R25, R39, R58 ;  /* 0x00000027193a7223 */ /* 0x000fe4000000003a */
[CC--:B------:R-:W-:Y:S02]  /*52b0*/  FFMA R55, R36.reuse, R41.reuse, R55 ;  /* 0x0000002924377223 */ /* 0x0c0fe40000000037 */
[----:B------:R-:W-:Y:S02]  /*52c0*/  FFMA R54, R37, R41, R54 ;  /* 0x0000002925367223 */ /* 0x000fe40000000036 */
[----:B------:R-:W-:-:S02]  /*52d0*/  FFMA R33, R36, R13, R32 ;  /* 0x0000000d24217223 */ /* 0x000fc40000000020 */
[C---:B------:R-:W-:Y:S02]  /*52e0*/  FFMA R12, R37.reuse, R13, R12 ;  /* 0x0000000d250c7223 */ /* 0x040fe4000000000c */
[----:B------:R-:W-:Y:S02]  /*52f0*/  FFMA R64, R37, R17, R64 ;  /* 0x0000001125407223 */ /* 0x000fe40000000040 */
[C---:B------:R-:W-:Y:S02]  /*5300*/  FFMA R37, R48.reuse, R22, R61 ;  /* 0x0000001630257223 */ /* 0x040fe4000000003d */
[-C--:B------:R-:W-:Y:S02]  /*5310*/  FFMA R63, R48, R34.reuse, R73 ;  /* 0x00000022303f7223 */ /* 0x080fe40000000049 */
[C---:B------:R-:W-:Y:S02]  /*5320*/  FFMA R60, R49.reuse, R34, R72 ;  /* 0x00000022313c7223 */ /* 0x040fe40000000048 */
[----:B------:R-:W-:-:S02]  /*5330*/  FFMA R36, R49, R22, R62 ;  /* 0x0000001631247223 */ /* 0x000fc4000000003e */
[----:B------:R-:W-:Y:S02]  /*5340*/  FFMA R61, R48, R18, R65 ;  /* 0x00000012303d7223 */ /* 0x000fe40000000041 */
[-C--:B------:R-:W-:Y:S02]  /*5350*/  FFMA R73, R44, R31.reuse, R67 ;  /* 0x0000001f2c497223 */ /* 0x080fe40000000043 */
[----:B------:R-:W-:Y:S02]  /*5360*/  FFMA R72, R45, R31, R66 ;  /* 0x0000001f2d487223 */ /* 0x000fe40000000042 */
[----:B------:R-:W-:Y:S01]  /*5370*/  FFMA R65, R52, R26, R59 ;  /* 0x0000001a34417223 */ /* 0x000fe2000000003b */
[----:B------:R-:W0:Y:S01]  /*5380*/  LDS.128 R28, [R88+0x62e0] ;  /* 0x0062e000581c7984 */ /* 0x000e220000000c00 */
[----:B------:R-:W-:Y:S02]  /*5390*/  FFMA R62, R26, R53, R58 ;  /* 0x000000351a3e7223 */ /* 0x000fe4000000003a */
[----:B------:R-:W-:-:S02]  /*53a0*/  FFMA R55, R48, R42, R55 ;  /* 0x0000002a30377223 */ /* 0x000fc40000000037 */
[C---:B------:R-:W-:Y:S02]  /*53b0*/  FFMA R54, R49.reuse, R42, R54 ;  /* 0x0000002a31367223 */ /* 0x040fe40000000036 */
[-C--:B------:R-:W-:Y:S02]  /*53c0*/  FFMA R13, R48, R14.reuse, R33 ;  /* 0x0000000e300d7223 */ /* 0x080fe40000000021 */
[C---:B------:R-:W-:Y:S02]  /*53d0*/  FFMA R12, R49.reuse, R14, R12 ;  /* 0x0000000e310c7223 */ /* 0x040fe4000000000c */
[----:B------:R-:W-:Y:S02]  /*53e0*/  FFMA R64, R49, R18, R64 ;  /* 0x0000001231407223 */ /* 0x000fe40000000040 */
[----:B------:R-:W-:Y:S01]  /*53f0*/  FFMA R65, R50, R27, R65 ;  /* 0x0000001b32417223 */ /* 0x000fe20000000041 */
[----:B------:R-:W-:Y:S01]  /*5400*/  LDS.64 R48, [R85.X8+0x5ef0] ;  /* 0x005ef00055307984 */ /* 0x000fe20000008a00 */
[----:B------:R-:W-:-:S02]  /*5410*/  FFMA R62, R27, R51, R62 ;  /* 0x000000331b3e7223 */ /* 0x000fc4000000003e */
[CC--:B------:R-:W-:Y:S01]  /*5420*/  FFMA R63, R44.reuse, R35.reuse, R63 ;  /* 0x000000232c3f7223 */ /* 0x0c0fe2000000003f */
[----:B------:R-:W1:Y:S01]  /*5430*/  LDS.128 R24, [R88+0x65e0] ;  /* 0x0065e00058187984 */ /* 0x000e620000000c00 */
[C---:B------:R-:W-:Y:S02]  /*5440*/  FFMA R60, R45.reuse, R35, R60 ;  /* 0x000000232d3c7223 */ /* 0x040fe4000000003c */
[CC--:B------:R-:W-:Y:S01]  /*5450*/  FFMA R67, R44.reuse, R43.reuse, R55 ;  /* 0x0000002b2c437223 */ /* 0x0c0fe20000000037 */
[----:B------:R-:W2:Y:S01]  /*5460*/  LDS.128 R32, [R88+0x63e0] ;  /* 0x0063e00058207984 */ /* 0x000ea20000000c00 */
[C---:B------:R-:W-:Y:S02]  /*5470*/  FFMA R66, R45.reuse, R43, R54 ;  /* 0x0000002b2d427223 */ /* 0x040fe40000000036 */
[-C--:B------:R-:W-:Y:S01]  /*5480*/  FFMA R55, R44, R15.reuse, R13 ;  /* 0x0000000f2c377223 */ /* 0x080fe2000000000d */
[----:B------:R-:W3:Y:S01]  /*5490*/  LDS.128 R40, [R88+0x64e0] ;  /* 0x0064e00058287984 */ /* 0x000ee20000000c00 */
[----:B------:R-:W-:-:S02]  /*54a0*/  FFMA R54, R45, R15, R12 ;  /* 0x0000000f2d367223 */ /* 0x000fc4000000000c */
[CC--:B------:R-:W-:Y:S01]  /*54b0*/  FFMA R61, R44.reuse, R19.reuse, R61 ;  /* 0x000000132c3d7223 */ /* 0x0c0fe2000000003d */
[----:B------:R-:W4:Y:S01]  /*54c0*/  LDS.128 R12, [R88+0x6be0] ;  /* 0x006be000580c7984 */ /* 0x000f220000000c00 */
[C---:B------:R-:W-:Y:S02]  /*54d0*/  FFMA R64, R45.reuse, R19, R64 ;  /* 0x000000132d407223 */ /* 0x040fe40000000040 */
[-C--:B------:R-:W-:Y:S01]  /*54e0*/  FFMA R37, R44, R23.reuse, R37 ;  /* 0x000000172c257223 */ /* 0x080fe20000000025 */
[----:B------:R-:W5:Y:S01]  /*54f0*/  LDS.128 R16, [R88+0x6ce0] ;  /* 0x006ce00058107984 */ /* 0x000f620000000c00 */
[----:B------:R-:W-:-:S03]  /*5500*/  FFMA R36, R45, R23, R36 ;  /* 0x000000172d247223 */ /* 0x000fc60000000024 */
[----:B------:R-:W5:Y:S01]  /*5510*/  LDS.128 R20, [R88+0x6de0] ;  /* 0x006de00058147984 */ /* 0x000f620000000c00 */
[C---:B0-----:R-:W-:Y:S02]  /*5520*/  FFMA R56, R28.reuse, R47, R56 ;  /* 0x0000002f1c387223 */ /* 0x041fe40000000038 */
[----:B------:R-:W-:Y:S01]  /*5530*/  FFMA R57, R28, R46, R57 ;  /* 0x0000002e1c397223 */ /* 0x000fe20000000039 */
[----:B------:R-:W-:Y:S01]  /*5540*/  LDS.64 R44, [R85.X8+0x5be0] ;  /* 0x005be000552c7984 */ /* 0x000fe20000008a00 */
[----:B------:R-:W-:Y:S02]  /*5550*/  FFMA R56, R29, R39, R56 ;  /* 0x000000271d387223 */ /* 0x000fe40000000038 */
[----:B------:R-:W-:Y:S02]  /*5560*/  FFMA R57, R38, R29, R57 ;  /* 0x0000001d26397223 */ /* 0x000fe40000000039 */
[----:B------:R-:W-:Y:S02]  /*5570*/  FFMA R56, R30, R53, R56 ;  /* 0x000000351e387223 */ /* 0x000fe40000000038 */
[----:B------:R-:W-:-:S02]  /*5580*/  FFMA R57, R52, R30, R57 ;  /* 0x0000001e34397223 */ /* 0x000fc40000000039 */
[----:B-1----:R-:W-:Y:S02]  /*5590*/  FFMA R37, R46, R24, R37 ;  /* 0x000000182e257223 */ /* 0x002fe40000000025 */
[-C--:B------:R-:W-:Y:S02]  /*55a0*/  FFMA R36, R24, R47.reuse, R36 ;  /* 0x0000002f18247223 */ /* 0x080fe40000000024 */
[-C--:B--2---:R-:W-:Y:S02]  /*55b0*/  FFMA R72, R32, R47.reuse, R72 ;  /* 0x0000002f20487223 */ /* 0x084fe40000000048 */
[C---:B------:R-:W-:Y:S02]  /*55c0*/  FFMA R73, R46.reuse, R32, R73 ;  /* 0x000000202e497223 */ /* 0x040fe40000000049 */
[----:B---3--:R-:W-:Y:S02]  /*55d0*/  FFMA R67, R46, R40, R67 ;  /* 0x000000282e437223 */ /* 0x008fe40000000043 */
[----:B------:R-:W-:-:S02]  /*55e0*/  FFMA R66, R40, R47, R66 ;  /* 0x0000002f28427223 */ /* 0x000fc40000000042 */
[-C--:B----4-:R-:W-:Y:S02]  /*55f0*/  FFMA R60, R12, R47.reuse, R60 ;  /* 0x0000002f0c3c7223 */ /* 0x090fe4000000003c */
[----:B------:R-:W-:Y:S02]  /*5600*/  FFMA R63, R46, R12, R63 ;  /* 0x0000000c2e3f7223 */ /* 0x000fe4000000003f */
[-C--:B-----5:R-:W-:Y:S02]  /*5610*/  FFMA R54, R16, R47.reuse, R54 ;  /* 0x0000002f10367223 */ /* 0x0a0fe40000000036 */
[C---:B------:R-:W-:Y:S02]  /*5620*/  FFMA R55, R46.reuse, R16, R55 ;  /* 0x000000102e377223 */ /* 0x040fe40000000037 */
[----:B------:R-:W-:Y:S02]  /*5630*/  FFMA R61, R46, R20, R61 ;  /* 0x000000142e3d7223 */ /* 0x000fe4000000003d */
[----:B------:R-:W-:-:S02]  /*5640*/  FFMA R64, R20, R47, R64 ;  /* 0x0000002f14407223 */ /* 0x000fc40000000040 */
[C---:B------:R-:W-:Y:S02]  /*5650*/  FFMA R37, R38.reuse, R25, R37 ;  /* 0x0000001926257223 */ /* 0x040fe40000000025 */
[C---:B------:R-:W-:Y:S02]  /*5660*/  FFMA R72, R39.reuse, R33, R72 ;  /* 0x0000002127487223 */ /* 0x040fe40000000048 */
[C---:B------:R-:W-:Y:S02]  /*5670*/  FFMA R36, R39.reuse, R25, R36 ;  /* 0x0000001927247223 */ /* 0x040fe40000000024 */
[C---:B------:R-:W-:Y:S02]  /*5680*/  FFMA R73, R38.reuse, R33, R73 ;  /* 0x0000002126497223 */ /* 0x040fe40000000049 */
[----:B------:R-:W-:Y:S02]  /*5690*/  FFMA R60, R39, R13, R60 ;  /* 0x0000000d273c7223 */ /* 0x000fe4000000003c */
[----:B------:R-:W-:-:S02]  /*56a0*/  FFMA R67, R38, R41, R67 ;  /* 0x0000002926437223 */ /* 0x000fc40000000043 */
[C---:B------:R-:W-:Y:S02]  /*56b0*/  FFMA R66, R39.reuse, R41, R66 ;  /* 0x0000002927427223 */ /* 0x040fe40000000042 */
[C---:B------:R-:W-:Y:S02]  /*56c0*/  FFMA R54, R39.reuse, R17, R54 ;  /* 0x0000001127367223 */ /* 0x040fe40000000036 */
[C---:B------:R-:W-:Y:S02]  /*56d0*/  FFMA R63, R38.reuse, R13, R63 ;  /* 0x0000000d263f7223 */ /* 0x040fe4000000003f */
[C---:B------:R-:W-:Y:S02]  /*56e0*/  FFMA R55, R38.reuse, R17, R55 ;  /* 0x0000001126377223 */ /* 0x040fe40000000037 */
[-C--:B------:R-:W-:Y:S02]  /*56f0*/  FFMA R61, R38, R21.reuse, R61 ;  /* 0x00000015263d7223 */ /* 0x080fe4000000003d */
[----:B------:R-:W-:-:S02]  /*5700*/  FFMA R64, R39, R21, R64 ;  /* 0x0000001527407223 */ /* 0x000fc40000000040 */
[----:B------:R-:W-:Y:S02]  /*5710*/  FFMA R58, R31, R51, R56 ;  /* 0x000000331f3a7223 */ /* 0x000fe40000000038 */
[----:B------:R-:W-:Y:S02]  /*5720*/  FFMA R20, R52, R26, R37 ;  /* 0x0000001a34147223 */ /* 0x000fe40000000025 */
[----:B------:R-:W-:Y:S02]  /*5730*/  FFMA R59, R50, R31, R57 ;  /* 0x0000001f323b7223 */ /* 0x000fe40000000039 */
[C---:B------:R-:W-:Y:S01]  /*5740*/  FFMA R56, R53.reuse, R34, R72 ;  /* 0x0000002235387223 */ /* 0x040fe20000000048 */
[----:B------:R-:W-:Y:S01]  /*5750*/  LDS.128 R28, [R88+0x62f0] ;  /* 0x0062f000581c7984 */ /* 0x000fe20000000c00 */
[C---:B------:R-:W-:Y:S02]  /*5760*/  FFMA R26, R53.reuse, R26, R36 ;  /* 0x0000001a351a7223 */ /* 0x040fe40000000024 */
[----:B------:R-:W-:Y:S01]  /*5770*/  FFMA R57, R52, R34, R73 ;  /* 0x0000002234397223 */ /* 0x000fe20000000049 */
[----:B------:R-:W0:Y:S01]  /*5780*/  LDS.128 R36, [R88+0x64f0] ;  /* 0x0064f00058247984 */ /* 0x000e220000000c00 */
[----:B------:R-:W-:-:S02]  /*5790*/  FFMA R60, R53, R14, R60 ;  /* 0x0000000e353c7223 */ /* 0x000fc4000000003c */
[CC--:B------:R-:W-:Y:S02]  /*57a0*/  FFMA R67, R52.reuse, R42.reuse, R67 ;  /* 0x0000002a34437223 */ /* 0x0c0fe40000000043 */
[C---:B------:R-:W-:Y:S02]  /*57b0*/  FFMA R66, R53.reuse, R42, R66 ;  /* 0x0000002a35427223 */ /* 0x040fe40000000042 */
[C---:B------:R-:W-:Y:S02]  /*57c0*/  FFMA R72, R53.reuse, R18, R54 ;  /* 0x0000001235487223 */ /* 0x040fe40000000036 */
[C---:B------:R-:W-:Y:S02]  /*57d0*/  FFMA R63, R52.reuse, R14, R63 ;  /* 0x0000000e343f7223 */ /* 0x040fe4000000003f */
[C---:B------:R-:W-:Y:S02]  /*57e0*/  FFMA R73, R52.reuse, R18, R55 ;  /* 0x0000001234497223 */ /* 0x040fe40000000037 */
[-C--:B------:R-:W-:Y:S01]  /*57f0*/  FFMA R61, R52, R22.reuse, R61 ;  /* 0x00000016343d7223 */ /* 0x080fe2000000003d */
[----:B------:R-:W-:Y:S01]  /*5800*/  LDS.64 R54, [R85.X8+0x6078] ;  /* 0x0060780055367984 */ /* 0x000fe20000008a00 */
[----:B------:R-:W-:-:S02]  /*5810*/  FFMA R64, R53, R22, R64 ;  /* 0x0000001635407223 */ /* 0x000fc40000000040 */
[CC--:B------:R-:W-:Y:S02]  /*5820*/  FFMA R57, R50.reuse, R35.reuse, R57 ;  /* 0x0000002332397223 */ /* 0x0c0fe40000000039 */
[C---:B------:R-:W-:Y:S02]  /*5830*/  FFMA R56, R51.reuse, R35, R56 ;  /* 0x0000002333387223 */ /* 0x040fe40000000038 */
[C---:B------:R-:W-:Y:S01]  /*5840*/  FFMA R60, R51.reuse, R15, R60 ;  /* 0x0000000f333c7223 */ /* 0x040fe2000000003c */
[----:B------:R-:W1:Y:S01]  /*5850*/  LDS.128 R32, [R88+0x63f0] ;  /* 0x0063f00058207984 */ /* 0x000e620000000c00 */
[CC--:B------:R-:W-:Y:S02]  /*5860*/  FFMA R67, R50.reuse, R43.reuse, R67 ;  /* 0x0000002b32437223 */ /* 0x0c0fe40000000043 */
[C---:B------:R-:W-:Y:S02]  /*5870*/  FFMA R66, R51.reuse, R43, R66 ;  /* 0x0000002b33427223 */ /* 0x040fe40000000042 */
[----:B------:R-:W-:Y:S01]  /*5880*/  FFMA R72, R51, R19, R72 ;  /* 0x0000001333487223 */ /* 0x000fe20000000048 */
[----:B------:R-:W2:Y:S01]  /*5890*/  LDS.128 R40, [R88+0x6cf0] ;  /* 0x006cf00058287984 */ /* 0x000ea20000000c00 */
[----:B------:R-:W-:-:S02]  /*58a0*/  FFMA R53, R50, R27, R20 ;  /* 0x0000001b32357223 */ /* 0x000fc40000000014 */
[C---:B------:R-:W-:Y:S02]  /*58b0*/  FFMA R52, R51.reuse, R27, R26 ;  /* 0x0000001b33347223 */ /* 0x040fe4000000001a */
[C---:B------:R-:W-:Y:S01]  /*58c0*/  FFMA R63, R50.reuse, R15, R63 ;  /* 0x0000000f323f7223 */ /* 0x040fe2000000003f */
[----:B------:R-:W3:Y:S01]  /*58d0*/  LDS.128 R24, [R88+0x6df0] ;  /* 0x006df00058187984 */ /* 0x000ee20000000c00 */
[C---:B------:R-:W-:Y:S02]  /*58e0*/  FFMA R73, R50.reuse, R19, R73 ;  /* 0x0000001332497223 */ /* 0x040fe40000000049 */
[-C--:B------:R-:W-:Y:S01]  /*58f0*/  FFMA R89, R50, R23.reuse, R61 ;  /* 0x0000001732597223 */ /* 0x080fe2000000003d */
[----:B------:R-:W4:Y:S01]  /*5900*/  LDS.128 R12, [R88+0x6af0] ;  /* 0x006af000580c7984 */ /* 0x000f220000000c00 */
[----:B------:R-:W-:-:S03]  /*5910*/  FFMA R51, R51, R23, R64 ;  /* 0x0000001733337223 */ /* 0x000fc60000000040 */
[----:B------:R-:W5:Y:S04]  /*5920*/  LDS.128 R16, [R88+0x6bf0] ;  /* 0x006bf00058107984 */ /* 0x000f680000000c00 */
[----:B------:R-:W5:Y:S01]  /*5930*/  LDS.128 R20, [R88+0x65f0] ;  /* 0x0065f00058147984 */ /* 0x000f620000000c00 */
[----:B------:R-:W-:Y:S01]  /*5940*/  IADD3 R84, R84, 0x1, RZ ;  /* 0x0000000154547810 */ /* 0x000fe20007ffe0ff */
[----:B0-----:R-:W-:-:S03]  /*5950*/  FFMA R67, R44, R36, R67 ;  /* 0x000000242c437223 */ /* 0x001fc60000000043 */
[----:B------:R-:W-:Y:S01]  /*5960*/  ISETP.NE.AND P0, PT, R84, 0x10, PT ;  /* 0x000000105400780c */ /* 0x000fe20003f05270 */
[C---:B------:R-:W-:Y:S02]  /*5970*/  FFMA R59, R28.reuse, R44, R59 ;  /* 0x0000002c1c3b7223 */ /* 0x040fe4000000003b */
[-C--:B------:R-:W-:Y:S02]  /*5980*/  FFMA R58, R28, R45.reuse, R58 ;  /* 0x0000002d1c3a7223 */ /* 0x080fe4000000003a */
[----:B------:R-:W-:Y:S02]  /*5990*/  FFMA R66, R36, R45, R66 ;  /* 0x0000002d24427223 */ /* 0x000fe40000000042 */
[----:B------:R-:W-:Y:S02]  /*59a0*/  FFMA R67, R10, R37, R67 ;  /* 0x000000250a437223 */ /* 0x000fe40000000043 */
[----:B-1----:R-:W-:Y:S02]  /*59b0*/  FFMA R57, R44, R32, R57 ;  /* 0x000000202c397223 */ /* 0x002fe40000000039 */
[----:B------:R-:W-:-:S02]  /*59c0*/  FFMA R56, R32, R45, R56 ;  /* 0x0000002d20387223 */ /* 0x000fc40000000038 */
[----:B--2---:R-:W-:Y:S02]  /*59d0*/  FFMA R73, R44, R40, R73 ;  /* 0x000000282c497223 */ /* 0x004fe40000000049 */
[-C--:B------:R-:W-:Y:S02]  /*59e0*/  FFMA R72, R40, R45.reuse, R72 ;  /* 0x0000002d28487223 */ /* 0x080fe40000000048 */
[----:B---3--:R-:W-:Y:S02]  /*59f0*/  FFMA R89, R44, R24, R89 ;  /* 0x000000182c597223 */ /* 0x008fe40000000059 */
[-C--:B------:R-:W-:Y:S02]  /*5a00*/  FFMA R24, R24, R45.reuse, R51 ;  /* 0x0000002d18187223 */ /* 0x080fe40000000033 */
[----:B----4-:R-:W-:Y:S02]  /*5a10*/  FFMA R65, R44, R12, R65 ;  /* 0x0000000c2c417223 */ /* 0x010fe40000000041 */
[----:B------:R-:W-:-:S02]  /*5a20*/  FFMA R62, R12, R45, R62 ;  /* 0x0000002d0c3e7223 */ /* 0x000fc4000000003e */
[----:B-----5:R-:W-:Y:S02]  /*5a30*/  FFMA R63, R44, R16, R63 ;  /* 0x000000102c3f7223 */ /* 0x020fe4000000003f */
[-C--:B------:R-:W-:Y:S02]  /*5a40*/  FFMA R60, R16, R45.reuse, R60 ;  /* 0x0000002d103c7223 */ /* 0x080fe4000000003c */
[----:B------:R-:W-:Y:S02]  /*5a50*/  FFMA R53, R44, R20, R53 ;  /* 0x000000142c357223 */ /* 0x000fe40000000035 */
[----:B------:R-:W-:Y:S02]  /*5a60*/  FFMA R52, R20, R45, R52 ;  /* 0x0000002d14347223 */ /* 0x000fe40000000034 */
[----:B------:R-:W-:Y:S02]  /*5a70*/  FFMA R59, R10, R29, R59 ;  /* 0x0000001d0a3b7223 */ /* 0x000fe4000000003b */
[----:B------:R-:W-:-:S02]  /*5a80*/  FFMA R58, R29, R11, R58 ;  /* 0x0000000b1d3a7223 */ /* 0x000fc4000000003a */
[C---:B------:R-:W-:Y:S02]  /*5a90*/  FFMA R57, R10.reuse, R33, R57 ;  /* 0x000000210a397223 */ /* 0x040fe40000000039 */
[C---:B------:R-:W-:Y:S02]  /*5aa0*/  FFMA R66, R11.reuse, R37, R66 ;  /* 0x000000250b427223 */ /* 0x040fe40000000042 */
[CC--:B------:R-:W-:Y:S02]  /*5ab0*/  FFMA R73, R10.reuse, R41.reuse, R73 ;  /* 0x000000290a497223 */ /* 0x0c0fe40000000049 */
[----:B------:R-:W-:Y:S02]  /*5ac0*/  FFMA R72, R11, R41, R72 ;  /* 0x000000290b487223 */ /* 0x000fe40000000048 */
[----:B------:R-:W-:Y:S02]  /*5ad0*/  FFMA R65, R10, R13, R65 ;  /* 0x0000000d0a417223 */ /* 0x000fe40000000041 */
[----:B------:R-:W-:-:S02]  /*5ae0*/  FFMA R62, R13, R11, R62 ;  /* 0x0000000b0d3e7223 */ /* 0x000fc4000000003e */
[C---:B------:R-:W-:Y:S02]  /*5af0*/  FFMA R56, R11.reuse, R33, R56 ;  /* 0x000000210b387223 */ /* 0x040fe40000000038 */
[CC--:B------:R-:W-:Y:S02]  /*5b00*/  FFMA R63, R10.reuse, R17.reuse, R63 ;  /* 0x000000110a3f7223 */ /* 0x0c0fe4000000003f */
[C---:B------:R-:W-:Y:S02]  /*5b10*/  FFMA R60, R11.reuse, R17, R60 ;  /* 0x000000110b3c7223 */ /* 0x040fe4000000003c */
[CC--:B------:R-:W-:Y:S02]  /*5b20*/  FFMA R53, R10.reuse, R21.reuse, R53 ;  /* 0x000000150a357223 */ /* 0x0c0fe40000000035 */
[----:B------:R-:W-:Y:S02]  /*5b30*/  FFMA R52, R11, R21, R52 ;  /* 0x000000150b347223 */ /* 0x000fe40000000034 */
[----:B------:R-:W-:-:S02]  /*5b40*/  FFMA R89, R10, R25, R89 ;  /* 0x000000190a597223 */ /* 0x000fc40000000059 */
[----:B------:R-:W-:Y:S02]  /*5b50*/  FFMA R24, R11, R25, R24 ;  /* 0x000000190b187223 */ /* 0x000fe40000000018 */
[C---:B------:R-:W-:Y:S02]  /*5b60*/  FFMA R67, R48.reuse, R38, R67 ;  /* 0x0000002630437223 */ /* 0x040fe40000000043 */
[----:B------:R-:W-:Y:S02]  /*5b70*/  FFMA R59, R48, R30, R59 ;  /* 0x0000001e303b7223 */ /* 0x000fe4000000003b */
[----:B------:R-:W-:Y:S02]  /*5b80*/  FFMA R58, R30, R49, R58 ;  /* 0x000000311e3a7223 */ /* 0x000fe4000000003a */
[----:B------:R-:W-:Y:S02]  /*5b90*/  FFMA R57, R48, R34, R57 ;  /* 0x0000002230397223 */ /* 0x000fe40000000039 */
[----:B------:R-:W-:-:S02]  /*5ba0*/  FFMA R66, R49, R38, R66 ;  /* 0x0000002631427223 */ /* 0x000fc40000000042 */
[CC--:B------:R-:W-:Y:S02]  /*5bb0*/  FFMA R73, R48.reuse, R42.reuse, R73 ;  /* 0x0000002a30497223 */ /* 0x0c0fe40000000049 */
[C---:B------:R-:W-:Y:S02]  /*5bc0*/  FFMA R72, R49.reuse, R42, R72 ;  /* 0x0000002a31487223 */ /* 0x040fe40000000048 */
[----:B------:R-:W-:Y:S02]  /*5bd0*/  FFMA R65, R48, R14, R65 ;  /* 0x0000000e30417223 */ /* 0x000fe40000000041 */
[----:B------:R-:W-:Y:S02]  /*5be0*/  FFMA R62, R14, R49, R62 ;  /* 0x000000310e3e7223 */ /* 0x000fe4000000003e */
[----:B------:R-:W-:Y:S02]  /*5bf0*/  FFMA R56, R49, R34, R56 ;  /* 0x0000002231387223 */ /* 0x000fe40000000038 */
[----:B------:R-:W-:-:S02]  /*5c00*/  FFMA R63, R48, R18, R63 ;  /* 0x00000012303f7223 */ /* 0x000fc4000000003f */
[C---:B------:R-:W-:Y:S02]  /*5c10*/  FFMA R60, R49.reuse, R18, R60 ;  /* 0x00000012313c7223 */ /* 0x040fe4000000003c */
[CC--:B------:R-:W-:Y:S02]  /*5c20*/  FFMA R53, R48.reuse, R22.reuse, R53 ;  /* 0x0000001630357223 */ /* 0x0c0fe40000000035 */
[C---:B------:R-:W-:Y:S02]  /*5c30*/  FFMA R52, R49.reuse, R22, R52 ;  /* 0x0000001631347223 */ /* 0x040fe40000000034 */
[-C--:B------:R-:W-:Y:S02]  /*5c40*/  FFMA R89, R48, R26.reuse, R89 ;  /* 0x0000001a30597223 */ /* 0x080fe40000000059 */
[----:B------:R-:W-:Y:S02]  /*5c50*/  FFMA R24, R49, R26, R24 ;  /* 0x0000001a31187223 */ /* 0x000fe40000000018 */
[----:B------:R-:W-:-:S02]  /*5c60*/  FFMA R37, R54, R39, R67 ;  /* 0x0000002736257223 */ /* 0x000fc40000000043 */
[C---:B------:R-:W-:Y:S02]  /*5c70*/  FFMA R47, R54.reuse, R31, R59 ;  /* 0x0000001f362f7223 */ /* 0x040fe4000000003b */
[----:B------:R-:W-:Y:S02]  /*5c80*/  FFMA R46, R31, R55, R58 ;  /* 0x000000371f2e7223 */ /* 0x000fe4000000003a */
[C---:B------:R-:W-:Y:S02]  /*5c90*/  FFMA R33, R54.reuse, R35, R57 ;  /* 0x0000002336217223 */ /* 0x040fe40000000039 */
[C---:B------:R-:W-:Y:S02]  /*5ca0*/  FFMA R39, R55.reuse, R39, R66 ;  /* 0x0000002737277223 */ /* 0x040fe40000000042 */
[-C--:B------:R-:W-:Y:S02]  /*5cb0*/  FFMA R67, R54, R43.reuse, R73 ;  /* 0x0000002b36437223 */ /* 0x080fe40000000049 */
[----:B------:R-:W-:-:S02]  /*5cc0*/  FFMA R34, R55, R43, R72 ;  /* 0x0000002b37227223 */ /* 0x000fc40000000048 */
[C---:B------:R-:W-:Y:S02]  /*5cd0*/  FFMA R31, R54.reuse, R15, R65 ;  /* 0x0000000f361f7223 */ /* 0x040fe40000000041 */
[----:B------:R-:W-:Y:S02]  /*5ce0*/  FFMA R30, R15, R55, R62 ;  /* 0x000000370f1e7223 */ /* 0x000fe4000000003e */
[C---:B------:R-:W-:Y:S02]  /*5cf0*/  FFMA R35, R55.reuse, R35, R56 ;  /* 0x0000002337237223 */ /* 0x040fe40000000038 */
[CC--:B------:R-:W-:Y:S02]  /*5d00*/  FFMA R61, R54.reuse, R19.reuse, R63 ;  /* 0x00000013363d7223 */ /* 0x0c0fe4000000003f */
[----:B------:R-:W-:Y:S02]  /*5d10*/  FFMA R32, R55, R19, R60 ;  /* 0x0000001337207223 */ /* 0x000fe4000000003c */
[----:B------:R-:W-:-:S02]  /*5d20*/  FFMA R73, R54, R23, R53 ;  /* 0x0000001736497223 */ /* 0x000fc40000000035 */
[C---:B------:R-:W-:Y:S02]  /*5d30*/  FFMA R66, R55.reuse, R23, R52 ;  /* 0x0000001737427223 */ /* 0x040fe40000000034 */
[-C--:B------:R-:W-:Y:S02]  /*5d40*/  FFMA R89, R54, R27.reuse, R89 ;  /* 0x0000001b36597223 */ /* 0x080fe40000000059 */
[----:B------:R-:W-:Y:S01]  /*5d50*/  FFMA R72, R55, R27, R24 ;  /* 0x0000001b37487223 */ /* 0x000fe20000000018 */
[----:B------:R-:W-:Y:S01]  /*5d60*/  @!P0 CALL.REL.NOINC `(.L_x_0) ;  /* 0x0000001000008944 */ /* 0x000fe20003c00000 */
[----:B------:R-:W-:Y:S05]  /*5d70*/  BRA `(.L_x_1) ;  /* 0xffffa6a000007947 */ /* 0x000fea000383ffff */
.L_x_0:
[----:B------:R-:W-:-:S04]  /*5d80*/  LEA R86, R81, R86, 0x2 ;  /* 0x0000005651567211 */ /* 0x000fc800078e10ff */
[----:B------:R-:W-:-:S05]  /*5d90*/  LEA R86, R86, R83, 0x3 ;  /* 0x0000005356567211 */ /* 0x000fca00078e18ff */
[----:B------:R-:W-:-:S05]  /*5da0*/  IMAD R9, R86, 0x31, R85 ;  /* 0x0000003156097824 */ /* 0x000fca00078e0255 */
[----:B------:R-:W-:-:S05]  /*5db0*/  SHF.L.U32 R9, R9, 0x1, RZ ;  /* 0x0000000109097819 */ /* 0x000fca00000006ff */
[----:B------:R-:W-:-:S05]  /*5dc0*/  IMAD.WIDE R8, R9, R8, c[0x0][0x170] ;  /* 0x00005c0009087625 */ /* 0x000fca00078e0208 */
[----:B------:R-:W-:Y:S04]  /*5dd0*/  STG.E [R8.64], R47 ;  /* 0x0000002f08007986 */ /* 0x000fe8000c101904 */
[----:B------:R-:W-:Y:S04]  /*5de0*/  STG.E [R8.64+0x1880], R31 ;  /* 0x0018801f08007986 */ /* 0x000fe8000c101904 */
        /* <DEDUP_REMOVED lines=13> */
[----:B------:R-:W-:Y:S01]  /*5ec0*/  STG.E [R8.64+0x21b4], R72 ;  /* 0x0021b44808007986 */ /* 0x000fe2000c101904 */
[----:B------:R-:W-:Y:S05]  /*5ed0*/  EXIT ;  /* 0x000000000000794d */ /* 0x000fea0003800000 */
.L_x_2:
[----:B------:R-:W-:-:S00]  /*5ee0*/  BRA `(.L_x_2) ;  /* 0xfffffff000007947 */ /* 0x000fc0000383ffff */
[----:B------:R-:W-:-:S00]  /*5ef0*/  NOP ;  /* 0x0000000000007918 */ /* 0x000fc00000000000 */
        /* <DEDUP_REMOVED lines=8> */
.L_x_3:


//--------------------- .nv.shared.candidate6     --------------------------
	.section	.nv.shared.candidate6,"aw",@nobits
	.align	4
.nv.shared.candidate6:
	.zero		29184
